// auto-generated by cutlass_sweep.gemm — config: {"arch": "sm_90", "cluster_m": 1, "cluster_n": 2, "dtype": "e4m3", "stages": 5, "tile_k": 64, "tile_m": 64, "tile_n": 128}
#include "cutlass/cutlass.h"
#include "cutlass/gemm/collective/collective_builder.hpp"
#include "cutlass/gemm/device/gemm_universal_adapter.h"
#include "cutlass/gemm/kernel/gemm_universal.hpp"
#include "cutlass/epilogue/collective/collective_builder.hpp"

using ElemA = cutlass::float_e4m3_t;
using ElemB = cutlass::float_e4m3_t;
using ElemCD = cutlass::float_e4m3_t;
using Acc  = float;
using TileShape    = cute::Shape<cute::_64, cute::_128, cute::_64>;
using ClusterShape = cute::Shape<cute::_1, cute::_2, cute::_1>;

using CollectiveEpilogue = typename cutlass::epilogue::collective::CollectiveBuilder<
    cutlass::arch::Sm90, cutlass::arch::OpClassTensorOp,
    TileShape, ClusterShape,
    cutlass::epilogue::collective::EpilogueTileAuto,
    Acc, Acc,
    ElemCD, cutlass::layout::RowMajor, 128 / cutlass::sizeof_bits<ElemCD>::value,
    ElemCD, cutlass::layout::RowMajor, 128 / cutlass::sizeof_bits<ElemCD>::value,
    cutlass::epilogue::collective::EpilogueScheduleAuto
  >::CollectiveOp;

using CollectiveMainloop = typename cutlass::gemm::collective::CollectiveBuilder<
    cutlass::arch::Sm90, cutlass::arch::OpClassTensorOp,
    ElemA, cutlass::layout::RowMajor, 128 / cutlass::sizeof_bits<ElemA>::value,
    ElemB, cutlass::layout::ColumnMajor, 128 / cutlass::sizeof_bits<ElemB>::value,
    Acc,
    TileShape, ClusterShape,
    cutlass::gemm::collective::StageCount<5>,
    cutlass::gemm::collective::KernelScheduleAuto
  >::CollectiveOp;

using GemmKernel = cutlass::gemm::kernel::GemmUniversal<
    cute::Shape<int,int,int,int>,
    CollectiveMainloop,
    CollectiveEpilogue
>;
using Gemm = cutlass::gemm::device::GemmUniversalAdapter<GemmKernel>;

// Force the device kernel symbol into the cubin without needing a host main.
auto* _anchor = &cutlass::device_kernel<GemmKernel>;


// ===== COMPILED SASS (sm_90a) =====

	.target	sm_90a

	.elftype	@"ET_EXEC"


//--------------------- .note.nv.tkinfo           --------------------------
	.section	.note.nv.tkinfo,"",@"SHT_NOTE"
	.sectionflags	@"SHF_NOTE_NV_TKINFO"
	.tkinfo
        /*0018*/ 	.word	0x00000002
        /*0030*/ 	.string	""
        /*0030*/ 	.string	"ptxas"
        /*0030*/ 	.string	"Cuda compilation tools, release 13.0, V13.0.88"
        /*0030*/ 	.string	"Build cuda_13.0.r13.0/compiler.36424714_0"
        /*0030*/ 	.string	"-arch sm_90a -m 64 "



//--------------------- .note.nv.cuinfo           --------------------------
	.section	.note.nv.cuinfo,"",@"SHT_NOTE"
	.sectionflags	@"SHF_NOTE_NV_CUINFO"
        /*0018*/ 	.short	0x0002
        /*001a*/ 	.short	0x005a
        /*001c*/ 	.short	0x0082
	.zero		2


//--------------------- .nv.info                  --------------------------
	.section	.nv.info,"",@"SHT_CUDA_INFO"
	.align	4


	//----- nvinfo : EIATTR_REGCOUNT
	.align		4
        /*0000*/ 	.byte	0x04, 0x2f
        /*0002*/ 	.short	(.L_12 - .L_11)
	.align		4
.L_11:
        /*0004*/ 	.word	index@(_ZN7cutlass13device_kernelINS_4gemm6kernel13GemmUniversalIN4cute5tupleIJiiiiEEENS1_10collective13CollectiveMmaINS1_37MainloopSm90TmaGmmaWarpSpecializedFP8ILi5ENS5_IJNS4_1CILi1EEENSA_ILi2EEESB_EEENS1_32KernelTmaWarpSpecializedPingpongEEENS5_IJNSA_ILi64EEENSA_ILi128EEESG_EEENS_12float_e4m3_tENS5_IJlSB_lEEESJ_SK_NS4_8TiledMMAINS4_8MMA_AtomIJNS4_4SM904GMMA31MMA_64x128x32_F32E4M3E4M3_SS_TNILNSO_7ScaleInE1ELSQ_1EEEEEENS4_6LayoutINS5_IJSB_SB_SB_EEENS5_IJNSA_ILi0EEESV_SV_EEEEENS5_IJNS4_10UnderscoreESY_SY_EEEEENS4_23SM90_TMA_LOAD_MULTICASTENS4_14ComposedLayoutINS4_7SwizzleILi2ELi4ELi3EEENS4_18smem_ptr_flag_bitsILi8EEENST_INS5_IJNSA_ILi8EEESG_EEENS5_IJSG_SB_EEEEEEEvNS4_8identityENS4_13SM90_TMA_LOADES1B_vS1C_EENS_8epilogue10collective6detail29Sm90TmaWarpSpecializedAdapterINS1G_15DefaultEpilogueISJ_SK_SK_NS1F_6thread17LinearCombinationISJ_Li1EffLNS1K_9ScaleType4KindE0ELNS_15FloatRoundStyleE2ESJ_EENS1_15EpilogueDefaultEEEEEvvEEEEvNT_6ParamsE)
        /*0008*/ 	.word	0x000000a8


	//----- nvinfo : EIATTR_FRAME_SIZE
	.align		4
.L_12:
        /*000c*/ 	.byte	0x04, 0x11
        /*000e*/ 	.short	(.L_14 - .L_13)
	.align		4
.L_13:
        /*0010*/ 	.word	index@(_ZN7cutlass13device_kernelINS_4gemm6kernel13GemmUniversalIN4cute5tupleIJiiiiEEENS1_10collective13CollectiveMmaINS1_37MainloopSm90TmaGmmaWarpSpecializedFP8ILi5ENS5_IJNS4_1CILi1EEENSA_ILi2EEESB_EEENS1_32KernelTmaWarpSpecializedPingpongEEENS5_IJNSA_ILi64EEENSA_ILi128EEESG_EEENS_12float_e4m3_tENS5_IJlSB_lEEESJ_SK_NS4_8TiledMMAINS4_8MMA_AtomIJNS4_4SM904GMMA31MMA_64x128x32_F32E4M3E4M3_SS_TNILNSO_7ScaleInE1ELSQ_1EEEEEENS4_6LayoutINS5_IJSB_SB_SB_EEENS5_IJNSA_ILi0EEESV_SV_EEEEENS5_IJNS4_10UnderscoreESY_SY_EEEEENS4_23SM90_TMA_LOAD_MULTICASTENS4_14ComposedLayoutINS4_7SwizzleILi2ELi4ELi3EEENS4_18smem_ptr_flag_bitsILi8EEENST_INS5_IJNSA_ILi8EEESG_EEENS5_IJSG_SB_EEEEEEEvNS4_8identityENS4_13SM90_TMA_LOADES1B_vS1C_EENS_8epilogue10collective6detail29Sm90TmaWarpSpecializedAdapterINS1G_15DefaultEpilogueISJ_SK_SK_NS1F_6thread17LinearCombinationISJ_Li1EffLNS1K_9ScaleType4KindE0ELNS_15FloatRoundStyleE2ESJ_EENS1_15EpilogueDefaultEEEEEvvEEEEvNT_6ParamsE)
        /*0014*/ 	.word	0x00000000


	//----- nvinfo : EIATTR_MIN_STACK_SIZE
	.align		4
.L_14:
        /*0018*/ 	.byte	0x04, 0x12
        /*001a*/ 	.short	(.L_16 - .L_15)
	.align		4
.L_15:
        /*001c*/ 	.word	index@(_ZN7cutlass13device_kernelINS_4gemm6kernel13GemmUniversalIN4cute5tupleIJiiiiEEENS1_10collective13CollectiveMmaINS1_37MainloopSm90TmaGmmaWarpSpecializedFP8ILi5ENS5_IJNS4_1CILi1EEENSA_ILi2EEESB_EEENS1_32KernelTmaWarpSpecializedPingpongEEENS5_IJNSA_ILi64EEENSA_ILi128EEESG_EEENS_12float_e4m3_tENS5_IJlSB_lEEESJ_SK_NS4_8TiledMMAINS4_8MMA_AtomIJNS4_4SM904GMMA31MMA_64x128x32_F32E4M3E4M3_SS_TNILNSO_7ScaleInE1ELSQ_1EEEEEENS4_6LayoutINS5_IJSB_SB_SB_EEENS5_IJNSA_ILi0EEESV_SV_EEEEENS5_IJNS4_10UnderscoreESY_SY_EEEEENS4_23SM90_TMA_LOAD_MULTICASTENS4_14ComposedLayoutINS4_7SwizzleILi2ELi4ELi3EEENS4_18smem_ptr_flag_bitsILi8EEENST_INS5_IJNSA_ILi8EEESG_EEENS5_IJSG_SB_EEEEEEEvNS4_8identityENS4_13SM90_TMA_LOADES1B_vS1C_EENS_8epilogue10collective6detail29Sm90TmaWarpSpecializedAdapterINS1G_15DefaultEpilogueISJ_SK_SK_NS1F_6thread17LinearCombinationISJ_Li1EffLNS1K_9ScaleType4KindE0ELNS_15FloatRoundStyleE2ESJ_EENS1_15EpilogueDefaultEEEEEvvEEEEvNT_6ParamsE)
        /*0020*/ 	.word	0x00000000
.L_16:


//--------------------- .nv.compat                --------------------------
	.section	.nv.compat,"",@"SHT_CUDA_COMPAT_INFO"
	.align	4
        /*0000*/ 	.byte	0x02, 0x09, 0x01, 0x00, 0x02, 0x02, 0x04, 0x00, 0x02, 0x05, 0x05, 0x00, 0x03, 0x07, 0x01, 0x01
        /*0010*/ 	.byte	0x02, 0x03, 0x01, 0x00, 0x02, 0x06, 0x01, 0x00, 0x04, 0x0b, 0x08, 0x00, 0x00, 0x00, 0x00, 0x00
        /*0020*/ 	.byte	0x00, 0x00, 0x00, 0x00


//--------------------- .nv.info._ZN7cutlass13device_kernelINS_4gemm6kernel13GemmUniversalIN4cute5tupleIJiiiiEEENS1_10collective13CollectiveMmaINS1_37MainloopSm90TmaGmmaWarpSpecializedFP8ILi5ENS5_IJNS4_1CILi1EEENSA_ILi2EEESB_EEENS1_32KernelTmaWarpSpecializedPingpongEEENS5_IJNSA_ILi64EEENSA_ILi128EEESG_EEENS_12float_e4m3_tENS5_IJlSB_lEEESJ_SK_NS4_8TiledMMAINS4_8MMA_AtomIJNS4_4SM904GMMA31MMA_64x128x32_F32E4M3E4M3_SS_TNILNSO_7ScaleInE1ELSQ_1EEEEEENS4_6LayoutINS5_IJSB_SB_SB_EEENS5_IJNSA_ILi0EEESV_SV_EEEEENS5_IJNS4_10UnderscoreESY_SY_EEEEENS4_23SM90_TMA_LOAD_MULTICASTENS4_14ComposedLayoutINS4_7SwizzleILi2ELi4ELi3EEENS4_18smem_ptr_flag_bitsILi8EEENST_INS5_IJNSA_ILi8EEESG_EEENS5_IJSG_SB_EEEEEEEvNS4_8identityENS4_13SM90_TMA_LOADES1B_vS1C_EENS_8epilogue10collective6detail29Sm90TmaWarpSpecializedAdapterINS1G_15DefaultEpilogueISJ_SK_SK_NS1F_6thread17LinearCombinationISJ_Li1EffLNS1K_9ScaleType4KindE0ELNS_15FloatRoundStyleE2ESJ_EENS1_15EpilogueDefaultEEEEEvvEEEEvNT_6ParamsE --------------------------
	.section	.nv.info._ZN7cutlass13device_kernelINS_4gemm6kernel13GemmUniversalIN4cute5tupleIJiiiiEEENS1_10collective13CollectiveMmaINS1_37MainloopSm90TmaGmmaWarpSpecializedFP8ILi5ENS5_IJNS4_1CILi1EEENSA_ILi2EEESB_EEENS1_32KernelTmaWarpSpecializedPingpongEEENS5_IJNSA_ILi64EEENSA_ILi128EEESG_EEENS_12float_e4m3_tENS5_IJlSB_lEEESJ_SK_NS4_8TiledMMAINS4_8MMA_AtomIJNS4_4SM904GMMA31MMA_64x128x32_F32E4M3E4M3_SS_TNILNSO_7ScaleInE1ELSQ_1EEEEEENS4_6LayoutINS5_IJSB_SB_SB_EEENS5_IJNSA_ILi0EEESV_SV_EEEEENS5_IJNS4_10UnderscoreESY_SY_EEEEENS4_23SM90_TMA_LOAD_MULTICASTENS4_14ComposedLayoutINS4_7SwizzleILi2ELi4ELi3EEENS4_18smem_ptr_flag_bitsILi8EEENST_INS5_IJNSA_ILi8EEESG_EEENS5_IJSG_SB_EEEEEEEvNS4_8identityENS4_13SM90_TMA_LOADES1B_vS1C_EENS_8epilogue10collective6detail29Sm90TmaWarpSpecializedAdapterINS1G_15DefaultEpilogueISJ_SK_SK_NS1F_6thread17LinearCombinationISJ_Li1EffLNS1K_9ScaleType4KindE0ELNS_15FloatRoundStyleE2ESJ_EENS1_15EpilogueDefaultEEEEEvvEEEEvNT_6ParamsE,"",@"SHT_CUDA_INFO"
	.sectionflags	@""
	.align	4


	//----- nvinfo : EIATTR_CUDA_API_VERSION
	.align		4
        /*0000*/ 	.byte	0x04, 0x37
        /*0002*/ 	.short	(.L_18 - .L_17)
.L_17:
        /*0004*/ 	.word	0x00000082


	//----- nvinfo : EIATTR_KPARAM_INFO
	.align		4
.L_18:
        /*0008*/ 	.byte	0x04, 0x17
        /*000a*/ 	.short	(.L_20 - .L_19)
.L_19:
        /*000c*/ 	.word	0x00000000
        /*0010*/ 	.short	0x0000
        /*0012*/ 	.short	0x0070
        /*0014*/ 	.byte	0x00, 0xf0, 0x01, 0x10


	//----- nvinfo : EIATTR_SPARSE_MMA_MASK
	.align		4
.L_20:
        /*0018*/ 	.byte	0x03, 0x50
        /*001a*/ 	.short	0x0000


	//----- nvinfo : EIATTR_MAXREG_COUNT
	.align		4
        /*001c*/ 	.byte	0x03, 0x1b
        /*001e*/ 	.short	0x00a8


	//----- nvinfo : EIATTR_NUM_BARRIERS
	.align		4
        /*0020*/ 	.byte	0x02, 0x4c
        /*0022*/ 	.byte	0x01
	.zero		1


	//----- nvinfo : EIATTR_MERCURY_ISA_VERSION
	.align		4
        /*0024*/ 	.byte	0x03, 0x5f
        /*0026*/ 	.short	0x0101


	//----- nvinfo : EIATTR_INT_WARP_WIDE_INSTR_OFFSETS
	.align		4
        /*0028*/ 	.byte	0x04, 0x31
        /*002a*/ 	.short	(.L_22 - .L_21)


	//   ....[0]....
.L_21:
        /*002c*/ 	.word	0x000004d0


	//   ....[1]....
        /*0030*/ 	.word	0x00000510


	//   ....[2]....
        /*0034*/ 	.word	0x00000660


	//   ....[3]....
        /*0038*/ 	.word	0x00000670


	//   ....[4]....
        /*003c*/ 	.word	0x00000690


	//   ....[5]....
        /*0040*/ 	.word	0x000006a0


	//   ....[6]....
        /*0044*/ 	.word	0x00000730


	//   ....[7]....
        /*0048*/ 	.word	0x00000790


	//   ....[8]....
        /*004c*/ 	.word	0x00003090


	//----- nvinfo : EIATTR_COOP_GROUP_MASK_REGIDS
	.align		4
.L_22:
        /*0050*/ 	.byte	0x04, 0x29
        /*0052*/ 	.short	(.L_24 - .L_23)


	//   ....[0]....
.L_23:
        /*0054*/ 	.word	0xffffffff


	//   ....[1]....
        /*0058*/ 	.word	0xffffffff


	//   ....[2]....
        /*005c*/ 	.word	0xffffffff


	//   ....[3]....
        /*0060*/ 	.word	0xffffffff


	//   ....[4]....
        /*0064*/ 	.word	0xffffffff


	//   ....[5]....
        /*0068*/ 	.word	0xffffffff


	//   ....[6]....
        /*006c*/ 	.word	0xffffffff


	//----- nvinfo : EIATTR_COOP_GROUP_INSTR_OFFSETS
	.align		4
.L_24:
        /*0070*/ 	.byte	0x04, 0x28
        /*0072*/ 	.short	(.L_26 - .L_25)


	//   ....[0]....
.L_25:
        /*0074*/ 	.word	0x00000060


	//   ....[1]....
        /*0078*/ 	.word	0x00000070


	//   ....[2]....
        /*007c*/ 	.word	0x00000130


	//   ....[3]....
        /*0080*/ 	.word	0x000002f0


	//   ....[4]....
        /*0084*/ 	.word	0x00000330


	//   ....[5]....
        /*0088*/ 	.word	0x000003b0


	//   ....[6]....
        /*008c*/ 	.word	0x000008f0


	//----- nvinfo : EIATTR_REG_RECONFIG
	.align		4
.L_26:
        /*0090*/ 	.byte	0x01, 0x54
	.zero		2


	//----- nvinfo : EIATTR_MBARRIER_INSTR_OFFSETS
	.align		4
        /*0094*/ 	.byte	0x04, 0x39
        /*0096*/ 	.short	(.L_28 - .L_27)


	//   ....[0]....
.L_27:
        /*0098*/ 	.word	0x00000240
        /*009c*/ 	.word	0x000000ff
        /*00a0*/ 	.word	0x00000000
        /*00a4*/ 	.short	0x0100
        /*00a6*/ 	.byte	0x08
	.zero		1


	//   ....[1]....
        /*00a8*/ 	.word	0x00000250
        /*00ac*/ 	.word	0x000000ff
        /*00b0*/ 	.word	0x00000028
        /*00b4*/ 	.short	0x0100
        /*00b6*/ 	.byte	0x08
	.zero		1


	//   ....[2]....
        /*00b8*/ 	.word	0x00000260
        /*00bc*/ 	.word	0x000000ff
        /*00c0*/ 	.word	0x00000008
        /*00c4*/ 	.short	0x0100
        /*00c6*/ 	.byte	0x08
	.zero		1


	//   ....[3]....
        /*00c8*/ 	.word	0x00000270
        /*00cc*/ 	.word	0x000000ff
        /*00d0*/ 	.word	0x00000030
        /*00d4*/ 	.short	0x0100
        /*00d6*/ 	.byte	0x08
	.zero		1


	//   ....[4]....
        /*00d8*/ 	.word	0x00000280
        /*00dc*/ 	.word	0x000000ff
        /*00e0*/ 	.word	0x00000010
        /*00e4*/ 	.short	0x0100
        /*00e6*/ 	.byte	0x08
	.zero		1


	//   ....[5]....
        /*00e8*/ 	.word	0x00000290
        /*00ec*/ 	.word	0x000000ff
        /*00f0*/ 	.word	0x00000038
        /*00f4*/ 	.short	0x0100
        /*00f6*/ 	.byte	0x08
	.zero		1


	//   ....[6]....
        /*00f8*/ 	.word	0x000002a0
        /*00fc*/ 	.word	0x000000ff
        /*0100*/ 	.word	0x00000018
        /*0104*/ 	.short	0x0100
        /*0106*/ 	.byte	0x08
	.zero		1


	//   ....[7]....
        /*0108*/ 	.word	0x000002b0
        /*010c*/ 	.word	0x000000ff
        /*0110*/ 	.word	0x00000040
        /*0114*/ 	.short	0x0100
        /*0116*/ 	.byte	0x08
	.zero		1


	//   ....[8]....
        /*0118*/ 	.word	0x000002c0
        /*011c*/ 	.word	0x000000ff
        /*0120*/ 	.word	0x00000020
        /*0124*/ 	.short	0x0100
        /*0126*/ 	.byte	0x08
	.zero		1


	//   ....[9]....
        /*0128*/ 	.word	0x000002d0
        /*012c*/ 	.word	0x000000ff
        /*0130*/ 	.word	0x00000048
        /*0134*/ 	.short	0x0100
        /*0136*/ 	.byte	0x08
	.zero		1


	//   ....[10]....
        /*0138*/ 	.word	0x000007c0
        /*013c*/ 	.word	0x000000ff
        /*0140*/ 	.word	0x00000080
        /*0144*/ 	.short	0x0100
        /*0146*/ 	.byte	0x08
	.zero		1


	//   ....[11]....
        /*0148*/ 	.word	0x00000850
        /*014c*/ 	.word	0x000000ff
        /*0150*/ 	.word	0x00000088
        /*0154*/ 	.short	0x0100
        /*0156*/ 	.byte	0x08
	.zero		1


	//   ....[12]....
        /*0158*/ 	.word	0x00000870
        /*015c*/ 	.word	0x000000ff
        /*0160*/ 	.word	0x00000060
        /*0164*/ 	.short	0x0100
        /*0166*/ 	.byte	0x09
	.zero		1


	//   ....[13]....
        /*0168*/ 	.word	0x00000880
        /*016c*/ 	.word	0x000000ff
        /*0170*/ 	.word	0x00000068
        /*0174*/ 	.short	0x0100
        /*0176*/ 	.byte	0x09
	.zero		1


	//   ....[14]....
        /*0178*/ 	.word	0x00000890
        /*017c*/ 	.word	0x000000ff
        /*0180*/ 	.word	0x00000070
        /*0184*/ 	.short	0x0100
        /*0186*/ 	.byte	0x09
	.zero		1


	//   ....[15]....
        /*0188*/ 	.word	0x000008a0
        /*018c*/ 	.word	0x000000ff
        /*0190*/ 	.word	0x00000078
        /*0194*/ 	.short	0x0100
        /*0196*/ 	.byte	0x09
	.zero		1


	//   ....[16]....
        /*0198*/ 	.word	0x00001600
        /*019c*/ 	.word	0x000000ff
        /*01a0*/ 	.word	0xfffffff8
        /*01a4*/ 	.short	0x010a
        /*01a6*/ 	.byte	0x0f
	.zero		1


	//   ....[17]....
        /*01a8*/ 	.word	0x00001ae0
        /*01ac*/ 	.word	0x000000ff
        /*01b0*/ 	.word	0x00000000
        /*01b4*/ 	.short	0x010a
        /*01b6*/ 	.byte	0x06
	.zero		1


	//   ....[18]....
        /*01b8*/ 	.word	0x00001b20
        /*01bc*/ 	.word	0x000000ff
        /*01c0*/ 	.word	0x00000000
        /*01c4*/ 	.short	0x010a
        /*01c6*/ 	.byte	0x06
	.zero		1


	//   ....[19]....
        /*01c8*/ 	.word	0x00002420
        /*01cc*/ 	.word	0x000000ff
        /*01d0*/ 	.word	0x00000000
        /*01d4*/ 	.short	0x010a
        /*01d6*/ 	.byte	0x09
	.zero		1


	//   ....[20]....
        /*01d8*/ 	.word	0x00002460
        /*01dc*/ 	.word	0x000000ff
        /*01e0*/ 	.word	0x00000000
        /*01e4*/ 	.short	0x010a
        /*01e6*/ 	.byte	0x09
	.zero		1


	//   ....[21]....
        /*01e8*/ 	.word	0x00002ac0
        /*01ec*/ 	.word	0x00000015
        /*01f0*/ 	.word	0x00000000
        /*01f4*/ 	.short	0x0101
        /*01f6*/ 	.byte	0x3f
	.zero		1


	//   ....[22]....
        /*01f8*/ 	.word	0x00003030
        /*01fc*/ 	.word	0x00000013
        /*0200*/ 	.word	0x00000000
        /*0204*/ 	.short	0x0101
        /*0206*/ 	.byte	0x15
	.zero		1


	//   ....[23]....
        /*0208*/ 	.word	0x00003140
        /*020c*/ 	.word	0x00000013
        /*0210*/ 	.word	0x00000000
        /*0214*/ 	.short	0x0101
        /*0216*/ 	.byte	0x3f
	.zero		1


	//   ....[24]....
        /*0218*/ 	.word	0x000031f0
        /*021c*/ 	.word	0x000000ff
        /*0220*/ 	.word	0x00000008
        /*0224*/ 	.short	0x010a
        /*0226*/ 	.byte	0x0f
	.zero		1


	//   ....[25]....
        /*0228*/ 	.word	0x00007a90
        /*022c*/ 	.word	0x00000004
        /*0230*/ 	.word	0x00000000
        /*0234*/ 	.short	0x0101
        /*0236*/ 	.byte	0x15
	.zero		1


	//   ....[26]....
        /*0238*/ 	.word	0x000083b0
        /*023c*/ 	.word	0x00000013
        /*0240*/ 	.word	0x00000028
        /*0244*/ 	.short	0x010a
        /*0246*/ 	.byte	0x3f
	.zero		1


	//   ....[27]....
        /*0248*/ 	.word	0x00008740
        /*024c*/ 	.word	0x0000000a
        /*0250*/ 	.word	0x00000088
        /*0254*/ 	.short	0x0101
        /*0256*/ 	.byte	0x3f
	.zero		1


	//   ....[28]....
        /*0258*/ 	.word	0x00008ea0
        /*025c*/ 	.word	0x00000005
        /*0260*/ 	.word	0x00000000
        /*0264*/ 	.short	0x010a
        /*0266*/ 	.byte	0x3f
	.zero		1


	//   ....[29]....
        /*0268*/ 	.word	0x00008f20
        /*026c*/ 	.word	0x00000007
        /*0270*/ 	.word	0x00000000
        /*0274*/ 	.short	0x010a
        /*0276*/ 	.byte	0x3f
	.zero		1


	//   ....[30]....
        /*0278*/ 	.word	0x00008fb0
        /*027c*/ 	.word	0x00000008
        /*0280*/ 	.word	0x00000000
        /*0284*/ 	.short	0x010a
        /*0286*/ 	.byte	0x3f
	.zero		1


	//   ....[31]....
        /*0288*/ 	.word	0x00009040
        /*028c*/ 	.word	0x0000000b
        /*0290*/ 	.word	0x00000000
        /*0294*/ 	.short	0x010a
        /*0296*/ 	.byte	0x3f
	.zero		1


	//   ....[32]....
        /*0298*/ 	.word	0x000090d0
        /*029c*/ 	.word	0x00000003
        /*02a0*/ 	.word	0x00000000
        /*02a4*/ 	.short	0x010a
        /*02a6*/ 	.byte	0x3f
	.zero		1


	//   ....[33]....
        /*02a8*/ 	.word	0x00009140
        /*02ac*/ 	.word	0x00000012
        /*02b0*/ 	.word	0xfffffff8
        /*02b4*/ 	.short	0x010a
        /*02b6*/ 	.byte	0x3f
	.zero		1


	//   ....[34]....
        /*02b8*/ 	.word	0x000091a0
        /*02bc*/ 	.word	0x00000012
        /*02c0*/ 	.word	0x00000000
        /*02c4*/ 	.short	0x010a
        /*02c6*/ 	.byte	0x3f
	.zero		1


	//   ....[35]....
        /*02c8*/ 	.word	0x00009200
        /*02cc*/ 	.word	0x00000015
        /*02d0*/ 	.word	0x00000000
        /*02d4*/ 	.short	0x010a
        /*02d6*/ 	.byte	0x3f
	.zero		1


	//   ....[36]....
        /*02d8*/ 	.word	0x00009260
        /*02dc*/ 	.word	0x00000013
        /*02e0*/ 	.word	0x00000008
        /*02e4*/ 	.short	0x010a
        /*02e6*/ 	.byte	0x3f
	.zero		1


	//   ....[37]....
        /*02e8*/ 	.word	0x00009330
        /*02ec*/ 	.word	0x00000013
        /*02f0*/ 	.word	0x00000028
        /*02f4*/ 	.short	0x010a
        /*02f6*/ 	.byte	0x3f
	.zero		1


	//   ....[38]....
        /*02f8*/ 	.word	0x00009410
        /*02fc*/ 	.word	0x00000005
        /*0300*/ 	.word	0x00000000
        /*0304*/ 	.short	0x010a
        /*0306*/ 	.byte	0x3f
	.zero		1


	//   ....[39]....
        /*0308*/ 	.word	0x00009460
        /*030c*/ 	.word	0x00000007
        /*0310*/ 	.word	0x00000000
        /*0314*/ 	.short	0x010a
        /*0316*/ 	.byte	0x3f
	.zero		1


	//   ....[40]....
        /*0318*/ 	.word	0x000094b0
        /*031c*/ 	.word	0x00000008
        /*0320*/ 	.word	0x00000000
        /*0324*/ 	.short	0x010a
        /*0326*/ 	.byte	0x3f
	.zero		1


	//   ....[41]....
        /*0328*/ 	.word	0x00009500
        /*032c*/ 	.word	0x0000000b
        /*0330*/ 	.word	0x00000000
        /*0334*/ 	.short	0x010a
        /*0336*/ 	.byte	0x3f
	.zero		1


	//----- nvinfo : EIATTR_NUM_MBARRIERS
	.align		4
.L_28:
        /*0338*/ 	.byte	0x03, 0x38
        /*033a*/ 	.short	0x0010


	//----- nvinfo : EIATTR_EXIT_INSTR_OFFSETS
	.align		4
        /*033c*/ 	.byte	0x04, 0x1c
        /*033e*/ 	.short	(.L_30 - .L_29)


	//   ....[0]....
.L_29:
        /*0340*/ 	.word	0x00001340


	//   ....[1]....
        /*0344*/ 	.word	0x000013a0


	//   ....[2]....
        /*0348*/ 	.word	0x000080a0


	//   ....[3]....
        /*034c*/ 	.word	0x000080d0


	//   ....[4]....
        /*0350*/ 	.word	0x00009120


	//----- nvinfo : EIATTR_MAX_THREADS
	.align		4
.L_30:
        /*0354*/ 	.byte	0x04, 0x05
        /*0356*/ 	.short	(.L_32 - .L_31)
.L_31:
        /*0358*/ 	.word	0x00000180
        /*035c*/ 	.word	0x00000001
        /*0360*/ 	.word	0x00000001


	//----- nvinfo : EIATTR_CRS_STACK_SIZE
	.align		4
.L_32:
        /*0364*/ 	.byte	0x04, 0x1e
        /*0366*/ 	.short	(.L_34 - .L_33)
.L_33:
        /*0368*/ 	.word	0x00000000


	//----- nvinfo : EIATTR_CBANK_PARAM_SIZE
	.align		4
.L_34:
        /*036c*/ 	.byte	0x03, 0x19
        /*036e*/ 	.short	0x0470


	//----- nvinfo : EIATTR_PARAM_CBANK
	.align		4
        /*0370*/ 	.byte	0x04, 0x0a
        /*0372*/ 	.short	(.L_36 - .L_35)
	.align		4
.L_35:
        /*0374*/ 	.word	index@(.nv.constant0._ZN7cutlass13device_kernelINS_4gemm6kernel13GemmUniversalIN4cute5tupleIJiiiiEEENS1_10collective13CollectiveMmaINS1_37MainloopSm90TmaGmmaWarpSpecializedFP8ILi5ENS5_IJNS4_1CILi1EEENSA_ILi2EEESB_EEENS1_32KernelTmaWarpSpecializedPingpongEEENS5_IJNSA_ILi64EEENSA_ILi128EEESG_EEENS_12float_e4m3_tENS5_IJlSB_lEEESJ_SK_NS4_8TiledMMAINS4_8MMA_AtomIJNS4_4SM904GMMA31MMA_64x128x32_F32E4M3E4M3_SS_TNILNSO_7ScaleInE1ELSQ_1EEEEEENS4_6LayoutINS5_IJSB_SB_SB_EEENS5_IJNSA_ILi0EEESV_SV_EEEEENS5_IJNS4_10UnderscoreESY_SY_EEEEENS4_23SM90_TMA_LOAD_MULTICASTENS4_14ComposedLayoutINS4_7SwizzleILi2ELi4ELi3EEENS4_18smem_ptr_flag_bitsILi8EEENST_INS5_IJNSA_ILi8EEESG_EEENS5_IJSG_SB_EEEEEEEvNS4_8identityENS4_13SM90_TMA_LOADES1B_vS1C_EENS_8epilogue10collective6detail29Sm90TmaWarpSpecializedAdapterINS1G_15DefaultEpilogueISJ_SK_SK_NS1F_6thread17LinearCombinationISJ_Li1EffLNS1K_9ScaleType4KindE0ELNS_15FloatRoundStyleE2ESJ_EENS1_15EpilogueDefaultEEEEEvvEEEEvNT_6ParamsE)
        /*0378*/ 	.short	0x0210
        /*037a*/ 	.short	0x0470


	//----- nvinfo : EIATTR_SW_WAR
	.align		4
.L_36:
        /*037c*/ 	.byte	0x04, 0x36
        /*037e*/ 	.short	(.L_38 - .L_37)
.L_37:
        /*0380*/ 	.word	0x00000008
.L_38:


//--------------------- .nv.callgraph             --------------------------
	.section	.nv.callgraph,"",@"SHT_CUDA_CALLGRAPH"
	.align	4
	.sectionentsize	8
	.align		4
        /*0000*/ 	.word	0x00000000
	.align		4
        /*0004*/ 	.word	0xffffffff
	.align		4
        /*0008*/ 	.word	0x00000000
	.align		4
        /*000c*/ 	.word	0xfffffffe
	.align		4
        /*0010*/ 	.word	0x00000000
	.align		4
        /*0014*/ 	.word	0xfffffffd
	.align		4
        /*0018*/ 	.word	0x00000000
	.align		4
        /*001c*/ 	.word	0xfffffffc


//--------------------- .nv.constant4             --------------------------
	.section	.nv.constant4,"a",@progbits
	.align	8
	.align		8
.nv.constant4:
        /*0000*/ 	.dword	_ZN39_INTERNAL_71943b54_4_k_cu_dfa6a139_31044cuda3std3__45__cpo5beginE
	.align		8
        /*0008*/ 	.dword	_ZN39_INTERNAL_71943b54_4_k_cu_dfa6a139_31044cuda3std3__45__cpo3endE
	.align		8
        /*0010*/ 	.dword	_ZN39_INTERNAL_71943b54_4_k_cu_dfa6a139_31044cuda3std3__45__cpo6cbeginE
	.align		8
        /*0018*/ 	.dword	_ZN39_INTERNAL_71943b54_4_k_cu_dfa6a139_31044cuda3std3__45__cpo4cendE
	.align		8
        /*0020*/ 	.dword	_ZN39_INTERNAL_71943b54_4_k_cu_dfa6a139_31044cuda3std3__441_GLOBAL__N__71943b54_4_k_cu_dfa6a139_31046ignoreE
	.align		8
        /*0028*/ 	.dword	_ZN39_INTERNAL_71943b54_4_k_cu_dfa6a139_31044cuda3std3__419piecewise_constructE
	.align		8
        /*0030*/ 	.dword	_ZN39_INTERNAL_71943b54_4_k_cu_dfa6a139_31044cuda3std3__48in_placeE
	.align		8
        /*0038*/ 	.dword	_ZN39_INTERNAL_71943b54_4_k_cu_dfa6a139_31044cuda3std6ranges3__45__cpo4swapE
	.align		8
        /*0040*/ 	.dword	_ZN39_INTERNAL_71943b54_4_k_cu_dfa6a139_31044cuda3std6ranges3__45__cpo9iter_moveE
	.align		8
        /*0048*/ 	.dword	_ZN39_INTERNAL_71943b54_4_k_cu_dfa6a139_31044cute7productE
	.align		8
        /*0050*/ 	.dword	_ZN39_INTERNAL_71943b54_4_k_cu_dfa6a139_31044cute1_E


//--------------------- .text._ZN7cutlass13device_kernelINS_4gemm6kernel13GemmUniversalIN4cute5tupleIJiiiiEEENS1_10collective13CollectiveMmaINS1_37MainloopSm90TmaGmmaWarpSpecializedFP8ILi5ENS5_IJNS4_1CILi1EEENSA_ILi2EEESB_EEENS1_32KernelTmaWarpSpecializedPingpongEEENS5_IJNSA_ILi64EEENSA_ILi128EEESG_EEENS_12float_e4m3_tENS5_IJlSB_lEEESJ_SK_NS4_8TiledMMAINS4_8MMA_AtomIJNS4_4SM904GMMA31MMA_64x128x32_F32E4M3E4M3_SS_TNILNSO_7ScaleInE1ELSQ_1EEEEEENS4_6LayoutINS5_IJSB_SB_SB_EEENS5_IJNSA_ILi0EEESV_SV_EEEEENS5_IJNS4_10UnderscoreESY_SY_EEEEENS4_23SM90_TMA_LOAD_MULTICASTENS4_14ComposedLayoutINS4_7SwizzleILi2ELi4ELi3EEENS4_18smem_ptr_flag_bitsILi8EEENST_INS5_IJNSA_ILi8EEESG_EEENS5_IJSG_SB_EEEEEEEvNS4_8identityENS4_13SM90_TMA_LOADES1B_vS1C_EENS_8epilogue10collective6detail29Sm90TmaWarpSpecializedAdapterINS1G_15DefaultEpilogueISJ_SK_SK_NS1F_6thread17LinearCombinationISJ_Li1EffLNS1K_9ScaleType4KindE0ELNS_15FloatRoundStyleE2ESJ_EENS1_15EpilogueDefaultEEEEEvvEEEEvNT_6ParamsE --------------------------
	.section	.text._ZN7cutlass13device_kernelINS_4gemm6kernel13GemmUniversalIN4cute5tupleIJiiiiEEENS1_10collective13CollectiveMmaINS1_37MainloopSm90TmaGmmaWarpSpecializedFP8ILi5ENS5_IJNS4_1CILi1EEENSA_ILi2EEESB_EEENS1_32KernelTmaWarpSpecializedPingpongEEENS5_IJNSA_ILi64EEENSA_ILi128EEESG_EEENS_12float_e4m3_tENS5_IJlSB_lEEESJ_SK_NS4_8TiledMMAINS4_8MMA_AtomIJNS4_4SM904GMMA31MMA_64x128x32_F32E4M3E4M3_SS_TNILNSO_7ScaleInE1ELSQ_1EEEEEENS4_6LayoutINS5_IJSB_SB_SB_EEENS5_IJNSA_ILi0EEESV_SV_EEEEENS5_IJNS4_10UnderscoreESY_SY_EEEEENS4_23SM90_TMA_LOAD_MULTICASTENS4_14ComposedLayoutINS4_7SwizzleILi2ELi4ELi3EEENS4_18smem_ptr_flag_bitsILi8EEENST_INS5_IJNSA_ILi8EEESG_EEENS5_IJSG_SB_EEEEEEEvNS4_8identityENS4_13SM90_TMA_LOADES1B_vS1C_EENS_8epilogue10collective6detail29Sm90TmaWarpSpecializedAdapterINS1G_15DefaultEpilogueISJ_SK_SK_NS1F_6thread17LinearCombinationISJ_Li1EffLNS1K_9ScaleType4KindE0ELNS_15FloatRoundStyleE2ESJ_EENS1_15EpilogueDefaultEEEEEvvEEEEvNT_6ParamsE,"ax",@progbits
	.align	128
.text._ZN7cutlass13device_kernelINS_4gemm6kernel13GemmUniversalIN4cute5tupleIJiiiiEEENS1_10collective13CollectiveMmaINS1_37MainloopSm90TmaGmmaWarpSpecializedFP8ILi5ENS5_IJNS4_1CILi1EEENSA_ILi2EEESB_EEENS1_32KernelTmaWarpSpecializedPingpongEEENS5_IJNSA_ILi64EEENSA_ILi128EEESG_EEENS_12float_e4m3_tENS5_IJlSB_lEEESJ_SK_NS4_8TiledMMAINS4_8MMA_AtomIJNS4_4SM904GMMA31MMA_64x128x32_F32E4M3E4M3_SS_TNILNSO_7ScaleInE1ELSQ_1EEEEEENS4_6LayoutINS5_IJSB_SB_SB_EEENS5_IJNSA_ILi0EEESV_SV_EEEEENS5_IJNS4_10UnderscoreESY_SY_EEEEENS4_23SM90_TMA_LOAD_MULTICASTENS4_14ComposedLayoutINS4_7SwizzleILi2ELi4ELi3EEENS4_18smem_ptr_flag_bitsILi8EEENST_INS5_IJNSA_ILi8EEESG_EEENS5_IJSG_SB_EEEEEEEvNS4_8identityENS4_13SM90_TMA_LOADES1B_vS1C_EENS_8epilogue10collective6detail29Sm90TmaWarpSpecializedAdapterINS1G_15DefaultEpilogueISJ_SK_SK_NS1F_6thread17LinearCombinationISJ_Li1EffLNS1K_9ScaleType4KindE0ELNS_15FloatRoundStyleE2ESJ_EENS1_15EpilogueDefaultEEEEEvvEEEEvNT_6ParamsE:
        .type           _ZN7cutlass13device_kernelINS_4gemm6kernel13GemmUniversalIN4cute5tupleIJiiiiEEENS1_10collective13CollectiveMmaINS1_37MainloopSm90TmaGmmaWarpSpecializedFP8ILi5ENS5_IJNS4_1CILi1EEENSA_ILi2EEESB_EEENS1_32KernelTmaWarpSpecializedPingpongEEENS5_IJNSA_ILi64EEENSA_ILi128EEESG_EEENS_12float_e4m3_tENS5_IJlSB_lEEESJ_SK_NS4_8TiledMMAINS4_8MMA_AtomIJNS4_4SM904GMMA31MMA_64x128x32_F32E4M3E4M3_SS_TNILNSO_7ScaleInE1ELSQ_1EEEEEENS4_6LayoutINS5_IJSB_SB_SB_EEENS5_IJNSA_ILi0EEESV_SV_EEEEENS5_IJNS4_10UnderscoreESY_SY_EEEEENS4_23SM90_TMA_LOAD_MULTICASTENS4_14ComposedLayoutINS4_7SwizzleILi2ELi4ELi3EEENS4_18smem_ptr_flag_bitsILi8EEENST_INS5_IJNSA_ILi8EEESG_EEENS5_IJSG_SB_EEEEEEEvNS4_8identityENS4_13SM90_TMA_LOADES1B_vS1C_EENS_8epilogue10collective6detail29Sm90TmaWarpSpecializedAdapterINS1G_15DefaultEpilogueISJ_SK_SK_NS1F_6thread17LinearCombinationISJ_Li1EffLNS1K_9ScaleType4KindE0ELNS_15FloatRoundStyleE2ESJ_EENS1_15EpilogueDefaultEEEEEvvEEEEvNT_6ParamsE,@function
        .size           _ZN7cutlass13device_kernelINS_4gemm6kernel13GemmUniversalIN4cute5tupleIJiiiiEEENS1_10collective13CollectiveMmaINS1_37MainloopSm90TmaGmmaWarpSpecializedFP8ILi5ENS5_IJNS4_1CILi1EEENSA_ILi2EEESB_EEENS1_32KernelTmaWarpSpecializedPingpongEEENS5_IJNSA_ILi64EEENSA_ILi128EEESG_EEENS_12float_e4m3_tENS5_IJlSB_lEEESJ_SK_NS4_8TiledMMAINS4_8MMA_AtomIJNS4_4SM904GMMA31MMA_64x128x32_F32E4M3E4M3_SS_TNILNSO_7ScaleInE1ELSQ_1EEEEEENS4_6LayoutINS5_IJSB_SB_SB_EEENS5_IJNSA_ILi0EEESV_SV_EEEEENS5_IJNS4_10UnderscoreESY_SY_EEEEENS4_23SM90_TMA_LOAD_MULTICASTENS4_14ComposedLayoutINS4_7SwizzleILi2ELi4ELi3EEENS4_18smem_ptr_flag_bitsILi8EEENST_INS5_IJNSA_ILi8EEESG_EEENS5_IJSG_SB_EEEEEEEvNS4_8identityENS4_13SM90_TMA_LOADES1B_vS1C_EENS_8epilogue10collective6detail29Sm90TmaWarpSpecializedAdapterINS1G_15DefaultEpilogueISJ_SK_SK_NS1F_6thread17LinearCombinationISJ_Li1EffLNS1K_9ScaleType4KindE0ELNS_15FloatRoundStyleE2ESJ_EENS1_15EpilogueDefaultEEEEEvvEEEEvNT_6ParamsE,(.L_x_210 - _ZN7cutlass13device_kernelINS_4gemm6kernel13GemmUniversalIN4cute5tupleIJiiiiEEENS1_10collective13CollectiveMmaINS1_37MainloopSm90TmaGmmaWarpSpecializedFP8ILi5ENS5_IJNS4_1CILi1EEENSA_ILi2EEESB_EEENS1_32KernelTmaWarpSpecializedPingpongEEENS5_IJNSA_ILi64EEENSA_ILi128EEESG_EEENS_12float_e4m3_tENS5_IJlSB_lEEESJ_SK_NS4_8TiledMMAINS4_8MMA_AtomIJNS4_4SM904GMMA31MMA_64x128x32_F32E4M3E4M3_SS_TNILNSO_7ScaleInE1ELSQ_1EEEEEENS4_6LayoutINS5_IJSB_SB_SB_EEENS5_IJNSA_ILi0EEESV_SV_EEEEENS5_IJNS4_10UnderscoreESY_SY_EEEEENS4_23SM90_TMA_LOAD_MULTICASTENS4_14ComposedLayoutINS4_7SwizzleILi2ELi4ELi3EEENS4_18smem_ptr_flag_bitsILi8EEENST_INS5_IJNSA_ILi8EEESG_EEENS5_IJSG_SB_EEEEEEEvNS4_8identityENS4_13SM90_TMA_LOADES1B_vS1C_EENS_8epilogue10collective6detail29Sm90TmaWarpSpecializedAdapterINS1G_15DefaultEpilogueISJ_SK_SK_NS1F_6thread17LinearCombinationISJ_Li1EffLNS1K_9ScaleType4KindE0ELNS_15FloatRoundStyleE2ESJ_EENS1_15EpilogueDefaultEEEEEvvEEEEvNT_6ParamsE)
        .other          _ZN7cutlass13device_kernelINS_4gemm6kernel13GemmUniversalIN4cute5tupleIJiiiiEEENS1_10collective13CollectiveMmaINS1_37MainloopSm90TmaGmmaWarpSpecializedFP8ILi5ENS5_IJNS4_1CILi1EEENSA_ILi2EEESB_EEENS1_32KernelTmaWarpSpecializedPingpongEEENS5_IJNSA_ILi64EEENSA_ILi128EEESG_EEENS_12float_e4m3_tENS5_IJlSB_lEEESJ_SK_NS4_8TiledMMAINS4_8MMA_AtomIJNS4_4SM904GMMA31MMA_64x128x32_F32E4M3E4M3_SS_TNILNSO_7ScaleInE1ELSQ_1EEEEEENS4_6LayoutINS5_IJSB_SB_SB_EEENS5_IJNSA_ILi0EEESV_SV_EEEEENS5_IJNS4_10UnderscoreESY_SY_EEEEENS4_23SM90_TMA_LOAD_MULTICASTENS4_14ComposedLayoutINS4_7SwizzleILi2ELi4ELi3EEENS4_18smem_ptr_flag_bitsILi8EEENST_INS5_IJNSA_ILi8EEESG_EEENS5_IJSG_SB_EEEEEEEvNS4_8identityENS4_13SM90_TMA_LOADES1B_vS1C_EENS_8epilogue10collective6detail29Sm90TmaWarpSpecializedAdapterINS1G_15DefaultEpilogueISJ_SK_SK_NS1F_6thread17LinearCombinationISJ_Li1EffLNS1K_9ScaleType4KindE0ELNS_15FloatRoundStyleE2ESJ_EENS1_15EpilogueDefaultEEEEEvvEEEEvNT_6ParamsE,@"STO_CUDA_ENTRY STV_DEFAULT"
_ZN7cutlass13device_kernelINS_4gemm6kernel13GemmUniversalIN4cute5tupleIJiiiiEEENS1_10collective13CollectiveMmaINS1_37MainloopSm90TmaGmmaWarpSpecializedFP8ILi5ENS5_IJNS4_1CILi1EEENSA_ILi2EEESB_EEENS1_32KernelTmaWarpSpecializedPingpongEEENS5_IJNSA_ILi64EEENSA_ILi128EEESG_EEENS_12float_e4m3_tENS5_IJlSB_lEEESJ_SK_NS4_8TiledMMAINS4_8MMA_AtomIJNS4_4SM904GMMA31MMA_64x128x32_F32E4M3E4M3_SS_TNILNSO_7ScaleInE1ELSQ_1EEEEEENS4_6LayoutINS5_IJSB_SB_SB_EEENS5_IJNSA_ILi0EEESV_SV_EEEEENS5_IJNS4_10UnderscoreESY_SY_EEEEENS4_23SM90_TMA_LOAD_MULTICASTENS4_14ComposedLayoutINS4_7SwizzleILi2ELi4ELi3EEENS4_18smem_ptr_flag_bitsILi8EEENST_INS5_IJNSA_ILi8EEESG_EEENS5_IJSG_SB_EEEEEEEvNS4_8identityENS4_13SM90_TMA_LOADES1B_vS1C_EENS_8epilogue10collective6detail29Sm90TmaWarpSpecializedAdapterINS1G_15DefaultEpilogueISJ_SK_SK_NS1F_6thread17LinearCombinationISJ_Li1EffLNS1K_9ScaleType4KindE0ELNS_15FloatRoundStyleE2ESJ_EENS1_15EpilogueDefaultEEEEEvvEEEEvNT_6ParamsE:
[----:B------:R-:W-:Y:S01]  /*0000*/  LDC R1, c[0x0][0x28] ;  /* 0x00000a00ff017b82 */ /* 0x000fe20000000800 */
[----:B------:R-:W0:Y:S01]  /*0010*/  S2R R16, SR_TID.X ;  /* 0x0000000000107919 */ /* 0x000e220000002100 */
[----:B------:R-:W-:Y:S01]  /*0020*/  ELECT P0, URZ, PT ;  /* 0x00000000003f782f */ /* 0x000fe20003800000 */
[----:B------:R-:W-:Y:S01]  /*0030*/  BSSY B0, `(.L_x_0) ;  /* 0x000000f000007945 */ /* 0x000fe20003800000 */
[--C-:B0-----:R-:W-:Y:S02]  /*0040*/  SHF.R.U32.HI R0, RZ, 0x5, R16.reuse ;  /* 0x00000005ff007819 */ /* 0x101fe40000011610 */
[----:B------:R-:W-:-:S03]  /*0050*/  SHF.R.U32.HI R4, RZ, 0x7, R16 ;  /* 0x00000007ff047819 */ /* 0x000fc60000011610 */
[----:B------:R-:W0:Y:S04]  /*0060*/  SHFL.IDX PT, R2, R0, RZ, 0x1f ;  /* 0x00001fff00027589 */ /* 0x000e2800000e0000 */
[----:B------:R1:W2:Y:S01]  /*0070*/  SHFL.IDX PT, R5, R4, RZ, 0x1f ;  /* 0x00001fff04057589 */ /* 0x0002a200000e0000 */
[----:B0-----:R-:W-:-:S13]  /*0080*/  ISETP.NE.OR P0, PT, R2, RZ, !P0 ;  /* 0x000000ff0200720c */ /* 0x001fda0004705670 */
[----:B-12---:R-:W-:Y:S05]  /*0090*/  @P0 BRA `(.L_x_1) ;  /* 0x0000000000200947 */ /* 0x006fea0003800000 */
[----:B------:R-:W-:Y:S02]  /*00a0*/  ULDC.64 UR4, c[0x0][0x198] ;  /* 0x0000660000047ab9 */ /* 0x000fe40000000a00 */
[----:B------:R-:W-:Y:S02]  /*00b0*/  UIADD3 UR6, UP0, UR4, 0xf0, URZ ;  /* 0x000000f004067890 */ /* 0x000fe4000ff1e03f */
[----:B------:R-:W-:Y:S02]  /*00c0*/  UIADD3 UR4, UP1, UR4, 0x1f0, URZ ;  /* 0x000001f004047890 */ /* 0x000fe4000ff3e03f */
[----:B------:R-:W-:Y:S02]  /*00d0*/  UIADD3.X UR7, URZ, UR5, URZ, UP0, !UPT ;  /* 0x000000053f077290 */ /* 0x000fe400087fe43f */
[----:B------:R-:W-:-:S07]  /*00e0*/  UIADD3.X UR5, URZ, UR5, URZ, UP1, !UPT ;  /* 0x000000053f057290 */ /* 0x000fce0008ffe43f */
[----:B------:R0:W-:Y:S02]  /*00f0*/  UTMACCTL.PF [UR6] ;  /* 0x00000000060079b9 */ /* 0x0001e40008040000 */
[----:B------:R0:W-:Y:S02]  /*0100*/  UTMACCTL.PF [UR4] ;  /* 0x00000000040079b9 */ /* 0x0001e40008040000 */
[----:B0-----:R-:W-:Y:S01]  /*0110*/  NOP ;  /* 0x0000000000007918 */ /* 0x001fe20000000000 */
.L_x_1:
[----:B------:R-:W-:Y:S05]  /*0120*/  BSYNC B0 ;  /* 0x0000000000007941 */ /* 0x000fea0003800000 */
.L_x_0:
[----:B------:R-:W0:Y:S01]  /*0130*/  SHFL.IDX PT, R6, R0, RZ, 0x1f ;  /* 0x00001fff00067589 */ /* 0x000e2200000e0000 */
[----:B------:R-:W-:Y:S02]  /*0140*/  SHF.R.S32.HI R3, RZ, 0x1f, R16 ;  /* 0x0000001fff037819 */ /* 0x000fe40000011410 */
[----:B0-----:R-:W-:-:S13]  /*0150*/  ISETP.NE.AND P0, PT, R6, RZ, PT ;  /* 0x000000ff0600720c */ /* 0x001fda0003f05270 */
[----:B------:R-:W-:Y:S05]  /*0160*/  @P0 BRA `(.L_x_2) ;  /* 0x0000000000600947 */ /* 0x000fea0003800000 */
[----:B------:R-:W0:Y:S01]  /*0170*/  S2UR UR8, SR_CgaCtaId ;  /* 0x00000000000879c3 */ /* 0x000e220000008800 */
[----:B------:R-:W-:Y:S01]  /*0180*/  UMOV UR4, 0x400 ;  /* 0x0000040000047882 */ /* 0x000fe20000000000 */
[----:B------:R-:W-:Y:S01]  /*0190*/  UMOV UR5, 0x1 ;  /* 0x0000000100057882 */ /* 0x000fe20000000000 */
[----:B------:R-:W-:Y:S01]  /*01a0*/  UMOV UR6, 0x2 ;  /* 0x0000000200067882 */ /* 0x000fe20000000000 */
[----:B------:R-:W-:Y:S01]  /*01b0*/  ELECT P0, URZ, PT ;  /* 0x00000000003f782f */ /* 0x000fe20003800000 */
[----:B------:R-:W-:-:S04]  /*01c0*/  UIADD3 UR6, -UR6, 0x100000, URZ ;  /* 0x0010000006067890 */ /* 0x000fc8000fffe13f */
[----:B------:R-:W-:Y:S02]  /*01d0*/  USHF.L.U32 UR7, UR6, 0xb, URZ ;  /* 0x0000000b06077899 */ /* 0x000fe4000800063f */
[----:B------:R-:W-:Y:S02]  /*01e0*/  USHF.L.U32 UR6, UR6, 0x1, URZ ;  /* 0x0000000106067899 */ /* 0x000fe4000800063f */
[----:B0-----:R-:W-:Y:S02]  /*01f0*/  ULEA UR8, UR8, UR4, 0x18 ;  /* 0x0000000408087291 */ /* 0x001fe4000f8ec03f */
[----:B------:R-:W-:-:S04]  /*0200*/  UIADD3 UR4, -UR5, 0x100000, URZ ;  /* 0x0010000005047890 */ /* 0x000fc8000fffe13f */
[----:B------:R-:W-:Y:S02]  /*0210*/  USHF.L.U32 UR5, UR4, 0xb, URZ ;  /* 0x0000000b04057899 */ /* 0x000fe4000800063f */
[----:B------:R-:W-:Y:S01]  /*0220*/  USHF.L.U32 UR4, UR4, 0x1, URZ ;  /* 0x0000000104047899 */ /* 0x000fe2000800063f */
[----:B------:R-:W0:Y:S11]  /*0230*/  FENCE.VIEW.ASYNC.S ;  /* 0x00000000000073c6 */ /* 0x000e360000000000 */
[----:B0-----:R0:W1:Y:S01]  /*0240*/  SYNCS.EXCH.64 URZ, [UR8], UR4 ;  /* 0x00000004083f75b2 */ /* 0x0010620008000100 */
[----:B------:R0:W2:Y:S01]  /*0250*/  SYNCS.EXCH.64 URZ, [UR8+0x28], UR6 ;  /* 0x00002806083f75b2 */ /* 0x0000a20008000100 */
[----:B------:R0:W3:Y:S01]  /*0260*/  SYNCS.EXCH.64 URZ, [UR8+0x8], UR4 ;  /* 0x00000804083f75b2 */ /* 0x0000e20008000100 */
[----:B------:R0:W4:Y:S01]  /*0270*/  SYNCS.EXCH.64 URZ, [UR8+0x30], UR6 ;  /* 0x00003006083f75b2 */ /* 0x0001220008000100 */
[----:B------:R0:W0:Y:S01]  /*0280*/  SYNCS.EXCH.64 URZ, [UR8+0x10], UR4 ;  /* 0x00001004083f75b2 */ /* 0x0000220008000100 */
[----:B------:R0:W0:Y:S01]  /*0290*/  SYNCS.EXCH.64 URZ, [UR8+0x38], UR6 ;  /* 0x00003806083f75b2 */ /* 0x0000220008000100 */
[----:B------:R0:W0:Y:S01]  /*02a0*/  SYNCS.EXCH.64 URZ, [UR8+0x18], UR4 ;  /* 0x00001804083f75b2 */ /* 0x0000220008000100 */
[----:B------:R0:W0:Y:S01]  /*02b0*/  SYNCS.EXCH.64 URZ, [UR8+0x40], UR6 ;  /* 0x00004006083f75b2 */ /* 0x0000220008000100 */
[----:B------:R0:W0:Y:S01]  /*02c0*/  SYNCS.EXCH.64 URZ, [UR8+0x20], UR4 ;  /* 0x00002004083f75b2 */ /* 0x0000220008000100 */
[----:B------:R0:W0:Y:S01]  /*02d0*/  SYNCS.EXCH.64 URZ, [UR8+0x48], UR6 ;  /* 0x00004806083f75b2 */ /* 0x0000220008000100 */
[----:B------:R-:W-:Y:S01]  /*02e0*/  NOP ;  /* 0x0000000000007918 */ /* 0x000fe20000000000 */
.L_x_2:
[----:B------:R-:W5:Y:S01]  /*02f0*/  SHFL.IDX PT, R10, R0, RZ, 0x1f ;  /* 0x00001fff000a7589 */ /* 0x000f6200000e0000 */
[----:B------:R-:W-:Y:S01]  /*0300*/  LEA.HI R3, R3, R16, RZ, 0x7 ;  /* 0x0000001003037211 */ /* 0x000fe200078f38ff */
[----:B------:R-:W1:Y:S01]  /*0310*/  S2UR UR12, SR_CTAID.X ;  /* 0x00000000000c79c3 */ /* 0x000e620000002500 */
[----:B------:R-:W-:Y:S01]  /*0320*/  ELECT P0, URZ, PT ;  /* 0x00000000003f782f */ /* 0x000fe20003800000 */
[----:B------:R-:W2:Y:S01]  /*0330*/  SHFL.IDX PT, R9, R0, RZ, 0x1f ;  /* 0x00001fff00097589 */ /* 0x000ea200000e0000 */
[----:B------:R-:W-:Y:S02]  /*0340*/  LOP3.LUT R3, R3, 0xffffff80, RZ, 0xc0, !PT ;  /* 0xffffff8003037812 */ /* 0x000fe400078ec0ff */
[----:B------:R-:W-:Y:S01]  /*0350*/  ELECT P1, URZ, PT ;  /* 0x00000000003f782f */ /* 0x000fe20003820000 */
[----:B------:R-:W-:Y:S01]  /*0360*/  NOP ;  /* 0x0000000000007918 */ /* 0x000fe20000000000 */
[----:B------:R-:W3:Y:S01]  /*0370*/  S2R R12, SR_CTAID.Y ;  /* 0x00000000000c7919 */ /* 0x000ee20000002600 */
[----:B0-----:R-:W-:Y:S01]  /*0380*/  ULDC UR4, c[0x0][0x150] ;  /* 0x0000540000047ab9 */ /* 0x001fe20000000800 */
[----:B------:R-:W-:Y:S01]  /*0390*/  IMAD.IADD R14, R16, 0x1, -R3 ;  /* 0x00000001100e7824 */ /* 0x000fe200078e0a03 */
[----:B------:R-:W0:Y:S01]  /*03a0*/  LDC R25, c[0x0][0x148] ;  /* 0x00005200ff197b82 */ /* 0x000e220000000800 */
[----:B------:R3:W4:Y:S01]  /*03b0*/  SHFL.IDX PT, R11, R4, RZ, 0x1f ;  /* 0x00001fff040b7589 */ /* 0x00072200000e0000 */
[----:B------:R-:W-:Y:S01]  /*03c0*/  UMOV UR11, 0x80 ;  /* 0x00000080000b7882 */ /* 0x000fe20000000000 */
[----:B------:R-:W-:Y:S01]  /*03d0*/  NOP ;  /* 0x0000000000007918 */ /* 0x000fe20000000000 */
[----:B------:R-:W-:Y:S01]  /*03e0*/  SHF.R.S32.HI R23, RZ, 0x1f, R14 ;  /* 0x0000001fff177819 */ /* 0x000fe2000001140e */
[C---:B------:R-:W-:Y:S01]  /*03f0*/  VIADD R38, R5.reuse, 0xffffffff ;  /* 0xffffffff05267836 */ /* 0x040fe20000000000 */
[----:B------:R-:W-:-:S02]  /*0400*/  ISETP.NE.AND P2, PT, R5, RZ, PT ;  /* 0x000000ff0500720c */ /* 0x000fc40003f45270 */
[----:B------:R-:W-:Y:S02]  /*0410*/  LEA.HI R3, R23, R14, RZ, 0x3 ;  /* 0x0000000e17037211 */ /* 0x000fe400078f18ff */
[----:B------:R-:W-:Y:S02]  /*0420*/  ISETP.GE.U32.AND P5, PT, R38, 0x2, PT ;  /* 0x000000022600780c */ /* 0x000fe40003fa6070 */
[--C-:B------:R-:W-:Y:S02]  /*0430*/  SHF.R.S32.HI R7, RZ, 0x3, R3.reuse ;  /* 0x00000003ff077819 */ /* 0x100fe40000011403 */
[----:B-----5:R-:W-:Y:S02]  /*0440*/  ISETP.NE.OR P0, PT, R10, RZ, !P0 ;  /* 0x000000ff0a00720c */ /* 0x020fe40004705670 */
[----:B------:R-:W-:Y:S01]  /*0450*/  SHF.R.S32.HI R8, RZ, 0x1f, R3 ;  /* 0x0000001fff087819 */ /* 0x000fe20000011403 */
[----:B------:R-:W5:Y:S01]  /*0460*/  LDC R10, c[0x0][0x140] ;  /* 0x00005000ff0a7b82 */ /* 0x000f620000000800 */
[----:B--2---:R-:W-:-:S02]  /*0470*/  ISETP.NE.OR P1, PT, R9, RZ, !P1 ;  /* 0x000000ff0900720c */ /* 0x004fc40004f25670 */
[----:B------:R-:W-:Y:S02]  /*0480*/  LEA.HI R8, R8, R7, RZ, 0x2 ;  /* 0x0000000708087211 */ /* 0x000fe400078f10ff */
[----:B-1----:R-:W-:Y:S02]  /*0490*/  I2FP.F32.U32 R0, UR12 ;  /* 0x0000000c00007c45 */ /* 0x002fe40008201000 */
[----:B------:R-:W-:Y:S01]  /*04a0*/  LOP3.LUT R8, R8, 0xfffffffc, RZ, 0xc0, !PT ;  /* 0xfffffffc08087812 */ /* 0x000fe200078ec0ff */
[----:B------:R-:W1:Y:S01]  /*04b0*/  LDC R9, c[0x0][0x144] ;  /* 0x00005100ff097b82 */ /* 0x000e620000000800 */
[----:B------:R-:W-:Y:S01]  /*04c0*/  SHF.R.S32.HI R3, RZ, 0x1f, R2 ;  /* 0x0000001fff037819 */ /* 0x000fe20000011402 */
[----:B------:R-:W-:Y:S01]  /*04d0*/  VOTEU.ALL UP0, P0 ;  /* 0x00000000003f7886 */ /* 0x000fe20000000000 */
[----:B------:R-:W-:Y:S01]  /*04e0*/  FMUL R0, R0, UR4 ;  /* 0x0000000400007c20 */ /* 0x000fe20008400000 */
[----:B---3--:R-:W-:Y:S01]  /*04f0*/  I2FP.F32.U32 R4, R12 ;  /* 0x0000000c00047245 */ /* 0x008fe20000201000 */
[----:B------:R-:W-:Y:S01]  /*0500*/  ULDC UR4, c[0x0][0x154] ;  /* 0x0000550000047ab9 */ /* 0x000fe20000000800 */
[----:B------:R-:W-:Y:S01]  /*0510*/  VOTEU.ALL UP1, P1 ;  /* 0x00000000003f7886 */ /* 0x000fe20000820000 */
[----:B------:R-:W-:Y:S01]  /*0520*/  IMAD.IADD R8, R7, 0x1, -R8 ;  /* 0x0000000107087824 */ /* 0x000fe200078e0a08 */
[----:B------:R-:W2:Y:S01]  /*0530*/  @!UP0 S2UR UR7, SR_CgaCtaId ;  /* 0x00000000000789c3 */ /* 0x000ea20000008800 */
[----:B------:R-:W-:Y:S01]  /*0540*/  SHF.R.S32.HI R7, RZ, 0x1f, R6 ;  /* 0x0000001fff077819 */ /* 0x000fe20000011406 */
[----:B------:R-:W-:Y:S01]  /*0550*/  FMUL R4, R4, UR4 ;  /* 0x0000000404047c20 */ /* 0x000fe20008400000 */
[----:B------:R-:W-:Y:S01]  /*0560*/  LEA.HI R3, R3, R2, RZ, 0x2 ;  /* 0x0000000203037211 */ /* 0x000fe200078f10ff */
[----:B------:R-:W3:Y:S01]  /*0570*/  F2I.U32.TRUNC.NTZ R0, R0 ;  /* 0x0000000000007305 */ /* 0x000ee2000020f000 */
[----:B------:R-:W-:Y:S01]  /*0580*/  LEA.HI R7, R7, R6, RZ, 0x2 ;  /* 0x0000000607077211 */ /* 0x000fe200078f10ff */
[----:B------:R-:W-:Y:S01]  /*0590*/  UMOV UR4, 0x20 ;  /* 0x0000002000047882 */ /* 0x000fe20000000000 */
[----:B------:R-:W-:Y:S01]  /*05a0*/  LOP3.LUT R3, R3, 0xfffffffc, RZ, 0xc0, !PT ;  /* 0xfffffffc03037812 */ /* 0x000fe200078ec0ff */
[----:B------:R-:W4:Y:S01]  /*05b0*/  @!UP1 S2UR UR10, SR_CgaCtaId ;  /* 0x00000000000a99c3 */ /* 0x000f220000008800 */
[----:B------:R-:W-:Y:S01]  /*05c0*/  LOP3.LUT R7, R7, 0x3ffffffc, RZ, 0xc0, !PT ;  /* 0x3ffffffc07077812 */ /* 0x000fe200078ec0ff */
[----:B------:R-:W-:Y:S01]  /*05d0*/  @!UP0 UMOV UR6, 0x400 ;  /* 0x0000040000068882 */ /* 0x000fe20000000000 */
[----:B------:R-:W-:-:S04]  /*05e0*/  @!UP0 UIADD3 UR4, -UR4, 0x100000, URZ ;  /* 0x0010000004048890 */ /* 0x000fc8000fffe13f */
[----:B------:R-:W-:Y:S02]  /*05f0*/  @!UP0 USHF.L.U32 UR5, UR4, 0xb, URZ ;  /* 0x0000000b04058899 */ /* 0x000fe4000800063f */
[----:B------:R-:W-:Y:S01]  /*0600*/  @!UP0 USHF.L.U32 UR4, UR4, 0x1, URZ ;  /* 0x0000000104048899 */ /* 0x000fe2000800063f */
[----:B------:R-:W0:Y:S01]  /*0610*/  F2I.U32.TRUNC.NTZ R4, R4 ;  /* 0x0000000400047305 */ /* 0x000e22000020f000 */
[----:B------:R-:W-:Y:S01]  /*0620*/  IMAD.IADD R17, R2, 0x1, -R3 ;  /* 0x0000000102117824 */ /* 0x000fe200078e0a03 */
[----:B------:R-:W-:Y:S01]  /*0630*/  @!UP1 UMOV UR9, 0x400 ;  /* 0x0000040000099882 */ /* 0x000fe20000000000 */
[----:B------:R-:W-:Y:S01]  /*0640*/  IMAD.IADD R7, R6, 0x1, -R7 ;  /* 0x0000000106077824 */ /* 0x000fe200078e0a07 */
[----:B-----5:R-:W-:Y:S01]  /*0650*/  ISETP.EQ.U32.AND P4, PT, R10, 0x1, PT ;  /* 0x000000010a00780c */ /* 0x020fe20003f82070 */
[----:B------:R-:W-:Y:S01]  /*0660*/  VOTEU.ALL UP2, P1 ;  /* 0x00000000003f7886 */ /* 0x000fe20000840000 */
[----:B------:R-:W-:Y:S01]  /*0670*/  VOTEU.ALL UP3, P1 ;  /* 0x00000000003f7886 */ /* 0x000fe20000860000 */
[----:B------:R-:W-:Y:S01]  /*0680*/  IMAD R7, R7, 0x4, R8 ;  /* 0x0000000407077824 */ /* 0x000fe200078e0208 */
[----:B------:R-:W-:Y:S01]  /*0690*/  VOTEU.ALL UP4, P1 ;  /* 0x00000000003f7886 */ /* 0x000fe20000880000 */
[----:B------:R-:W-:Y:S01]  /*06a0*/  VOTEU.ALL UP5, P1 ;  /* 0x00000000003f7886 */ /* 0x000fe200008a0000 */
[----:B------:R-:W-:Y:S01]  /*06b0*/  ISETP.NE.AND P1, PT, R17, 0x3, PT ;  /* 0x000000031100780c */ /* 0x000fe20003f25270 */
[----:B------:R-:W-:Y:S01]  /*06c0*/  IMAD.SHL.U32 R10, R7, 0x4, RZ ;  /* 0x00000004070a7824 */ /* 0x000fe200078e00ff */
[----:B--2---:R-:W-:Y:S01]  /*06d0*/  @!UP0 ULEA UR8, UR7, UR6, 0x18 ;  /* 0x0000000607088291 */ /* 0x004fe2000f8ec03f */
[----:B---3--:R-:W-:Y:S01]  /*06e0*/  IMAD.MOV R0, RZ, RZ, -R0 ;  /* 0x000000ffff007224 */ /* 0x008fe200078e0a00 */
[----:B------:R-:W-:-:S04]  /*06f0*/  @!UP1 UIADD3 UR6, -UR11, 0x100000, URZ ;  /* 0x001000000b069890 */ /* 0x000fc8000fffe13f */
[----:B------:R-:W-:Y:S02]  /*0700*/  @!UP1 USHF.L.U32 UR7, UR6, 0xb, URZ ;  /* 0x0000000b06079899 */ /* 0x000fe4000800063f */
[----:B------:R-:W-:Y:S01]  /*0710*/  @!UP1 USHF.L.U32 UR6, UR6, 0x1, URZ ;  /* 0x0000000106069899 */ /* 0x000fe2000800063f */
[----:B0-----:R-:W-:Y:S01]  /*0720*/  IMAD.MOV R24, RZ, RZ, -R4 ;  /* 0x000000ffff187224 */ /* 0x001fe200078e0a04 */
[----:B------:R-:W-:Y:S01]  /*0730*/  VOTEU.ALL UP0, P0 ;  /* 0x00000000003f7886 */ /* 0x000fe20000000000 */
[----:B------:R-:W-:Y:S01]  /*0740*/  LOP3.LUT R10, R7, 0xc, R10, 0x78, !PT ;  /* 0x0000000c070a7812 */ /* 0x000fe200078e780a */
[----:B-1----:R-:W-:Y:S01]  /*0750*/  IMAD R22, R9, R0, UR12 ;  /* 0x0000000c09167e24 */ /* 0x002fe2000f8e0200 */
[----:B------:R-:W-:Y:S01]  /*0760*/  ISETP.EQ.OR P1, PT, R17, RZ, !P1 ;  /* 0x000000ff1100720c */ /* 0x000fe20004f22670 */
[----:B----4-:R-:W-:Y:S01]  /*0770*/  @!UP1 ULEA UR9, UR10, UR9, 0x18 ;  /* 0x000000090a099291 */ /* 0x010fe2000f8ec03f */
[----:B------:R-:W-:Y:S01]  /*0780*/  IMAD R3, R25, R24, R12 ;  /* 0x0000001819037224 */ /* 0x000fe200078e020c */
[----:B------:R-:W-:Y:S01]  /*0790*/  VOTEU.ALL UP1, P0 ;  /* 0x00000000003f7886 */ /* 0x000fe20000020000 */
[----:B------:R-:W-:Y:S01]  /*07a0*/  LOP3.LUT P0, RZ, R14, 0x7, RZ, 0xc0, !PT ;  /* 0x000000070eff7812 */ /* 0x000fe2000780c0ff */
[----:B------:R-:W0:Y:S02]  /*07b0*/  FENCE.VIEW.ASYNC.S ;  /* 0x00000000000073c6 */ /* 0x000e240000000000 */
[----:B0-----:R0:W1:Y:S01]  /*07c0*/  @!UP0 SYNCS.EXCH.64 URZ, [UR8+0x80], UR4 ;  /* 0x00008004083f85b2 */ /* 0x0010620008000100 */
[----:B------:R-:W-:-:S02]  /*07d0*/  ISETP.EQ.AND P1, PT, R5, RZ, P1 ;  /* 0x000000ff0500720c */ /* 0x000fc40000f22270 */
[----:B------:R-:W-:Y:S02]  /*07e0*/  ISETP.NE.AND P3, PT, R3, R10, PT ;  /* 0x0000000a0300720c */ /* 0x000fe40003f65270 */
[----:B------:R-:W-:Y:S02]  /*07f0*/  ISETP.LT.U32.AND P0, PT, R10, 0x2, !P0 ;  /* 0x000000020a00780c */ /* 0x000fe40004701070 */
[----:B------:R-:W-:Y:S02]  /*0800*/  ISETP.EQ.OR P3, PT, R22, RZ, !P3 ;  /* 0x000000ff1600720c */ /* 0x000fe40005f62670 */
[----:B------:R-:W-:Y:S02]  /*0810*/  SEL R7, RZ, 0x1, !P1 ;  /* 0x00000001ff077807 */ /* 0x000fe40004800000 */
[----:B------:R-:W-:Y:S02]  /*0820*/  R2UR UR15, R11 ;  /* 0x000000000b0f72ca */ /* 0x000fe400000e0000 */
[----:B------:R-:W-:-:S02]  /*0830*/  PLOP3.LUT P0, PT, P0, P3, PT, 0x80, 0x0 ;  /* 0x000000000000781c */ /* 0x000fc40000707070 */
[----:B------:R-:W-:Y:S01]  /*0840*/  SEL R7, R7, 0x2, P5 ;  /* 0x0000000207077807 */ /* 0x000fe20002800000 */
[----:B------:R0:W2:Y:S01]  /*0850*/  @!UP1 SYNCS.EXCH.64 URZ, [UR8+0x88], UR4 ;  /* 0x00008804083f95b2 */ /* 0x0000a20008000100 */
[----:B------:R-:W-:Y:S01]  /*0860*/  NOP ;  /* 0x0000000000007918 */ /* 0x000fe20000000000 */
[----:B------:R0:W3:Y:S01]  /*0870*/  @!UP2 SYNCS.EXCH.64 URZ, [UR9+0x60], UR6 ;  /* 0x00006006093fa5b2 */ /* 0x0000e20008000100 */
[----:B------:R0:W4:Y:S01]  /*0880*/  @!UP3 SYNCS.EXCH.64 URZ, [UR9+0x68], UR6 ;  /* 0x00006806093fb5b2 */ /* 0x0001220008000100 */
[----:B------:R0:W0:Y:S01]  /*0890*/  @!UP4 SYNCS.EXCH.64 URZ, [UR9+0x70], UR6 ;  /* 0x00007006093fc5b2 */ /* 0x0000220008000100 */
[----:B------:R0:W0:Y:S01]  /*08a0*/  @!UP5 SYNCS.EXCH.64 URZ, [UR9+0x78], UR6 ;  /* 0x00007806093fd5b2 */ /* 0x0000220008000100 */
[----:B------:R-:W-:Y:S01]  /*08b0*/  NOP ;  /* 0x0000000000007918 */ /* 0x000fe20000000000 */
[----:B------:R-:W-:Y:S05]  /*08c0*/  @!P4 BRA `(.L_x_3) ;  /* 0x000000000008c947 */ /* 0x000fea0003800000 */
[----:B01234-:R-:W-:Y:S01]  /*08d0*/  UCGABAR_ARV ;  /* 0x00000000000079c7 */ /* 0x01ffe20008000000 */
[----:B------:R-:W-:Y:S05]  /*08e0*/  BRA `(.L_x_4) ;  /* 0x0000000000047947 */ /* 0x000fea0003800000 */
.L_x_3:
[----:B01234-:R-:W-:Y:S01]  /*08f0*/  NOP ;  /* 0x0000000000007918 */ /* 0x01ffe20000000000 */
.L_x_4:
[----:B------:R-:W-:Y:S01]  /*0900*/  ULDC.64 UR4, c[0x0][0x598] ;  /* 0x0001660000047ab9 */ /* 0x000fe20000000a00 */
[----:B------:R-:W-:Y:S01]  /*0910*/  ULDC.64 UR18, c[0x0][0x208] ;  /* 0x0000820000127ab9 */ /* 0x000fe20000000a00 */
[----:B------:R-:W-:-:S04]  /*0920*/  ISETP.NE.U32.AND P1, PT, RZ, UR4, PT ;  /* 0x00000004ff007c0c */ /* 0x000fc8000bf25070 */
[----:B------:R-:W-:-:S13]  /*0930*/  ISETP.NE.AND.EX P1, PT, RZ, UR5, PT, P1 ;  /* 0x00000005ff007c0c */ /* 0x000fda000bf25310 */
[----:B------:R-:W-:Y:S05]  /*0940*/  @!P1 BRA `(.L_x_5) ;  /* 0x00000000001c9947 */ /* 0x000fea0003800000 */
[----:B------:R-:W0:Y:S02]  /*0950*/  LDC.64 R2, c[0x0][0x598] ;  /* 0x00016600ff027b82 */ /* 0x000e240000000a00 */
[----:B0-----:R-:W2:Y:S02]  /*0960*/  LDG.E.64 R2, desc[UR18][R2.64] ;  /* 0x0000001202027981 */ /* 0x001ea4000c1e1b00 */
[----:B--2---:R-:W-:-:S04]  /*0970*/  ISETP.NE.U32.AND P1, PT, R2, RZ, PT ;  /* 0x000000ff0200720c */ /* 0x004fc80003f25070 */
[----:B------:R-:W-:-:S13]  /*0980*/  ISETP.NE.AND.EX P1, PT, R3, RZ, PT, P1 ;  /* 0x000000ff0300720c */ /* 0x000fda0003f25310 */
[----:B------:R-:W-:Y:S05]  /*0990*/  @!P1 BRA `(.L_x_5) ;  /* 0x0000000000089947 */ /* 0x000fea0003800000 */
[----:B------:R0:W5:Y:S01]  /*09a0*/  LD.E R11, desc[UR18][R2.64] ;  /* 0x00000012020b7980 */ /* 0x000162000c101900 */
[----:B------:R-:W-:Y:S05]  /*09b0*/  BRA `(.L_x_6) ;  /* 0x0000000000207947 */ /* 0x000fea0003800000 */
.L_x_5:
[----:B------:R-:W-:Y:S02]  /*09c0*/  ULDC.64 UR4, c[0x0][0x588] ;  /* 0x0001620000047ab9 */ /* 0x000fe40000000a00 */
[----:B------:R-:W-:-:S04]  /*09d0*/  ISETP.NE.U32.AND P1, PT, RZ, UR4, PT ;  /* 0x00000004ff007c0c */ /* 0x000fc8000bf25070 */
[----:B------:R-:W-:-:S13]  /*09e0*/  ISETP.NE.AND.EX P1, PT, RZ, UR5, PT, P1 ;  /* 0x00000005ff007c0c */ /* 0x000fda000bf25310 */
[----:B------:R-:W-:Y:S05]  /*09f0*/  @!P1 BRA `(.L_x_7) ;  /* 0x00000000000c9947 */ /* 0x000fea0003800000 */
[----:B------:R-:W0:Y:S02]  /*0a00*/  LDC.64 R2, c[0x0][0x588] ;  /* 0x00016200ff027b82 */ /* 0x000e240000000a00 */
[----:B0-----:R1:W5:Y:S01]  /*0a10*/  LDG.E R11, desc[UR18][R2.64] ;  /* 0x00000012020b7981 */ /* 0x001362000c1e1900 */
[----:B------:R-:W-:Y:S05]  /*0a20*/  BRA `(.L_x_6) ;  /* 0x0000000000047947 */ /* 0x000fea0003800000 */
.L_x_7:
[----:B------:R-:W2:Y:S02]  /*0a30*/  LDC R11, c[0x0][0x580] ;  /* 0x00016000ff0b7b82 */ /* 0x000ea40000000800 */
.L_x_6:
[----:B------:R-:W-:Y:S02]  /*0a40*/  ULDC.64 UR4, c[0x0][0x5a0] ;  /* 0x0001680000047ab9 */ /* 0x000fe40000000a00 */
[----:B------:R-:W-:-:S04]  /*0a50*/  ISETP.NE.U32.AND P1, PT, RZ, UR4, PT ;  /* 0x00000004ff007c0c */ /* 0x000fc8000bf25070 */
[----:B------:R-:W-:-:S13]  /*0a60*/  ISETP.NE.AND.EX P1, PT, RZ, UR5, PT, P1 ;  /* 0x00000005ff007c0c */ /* 0x000fda000bf25310 */
[----:B------:R-:W-:Y:S05]  /*0a70*/  @!P1 BRA `(.L_x_8) ;  /* 0x00000000001c9947 */ /* 0x000fea0003800000 */
[----:B01----:R-:W0:Y:S02]  /*0a80*/  LDC.64 R2, c[0x0][0x5a0] ;  /* 0x00016800ff027b82 */ /* 0x003e240000000a00 */
[----:B0-----:R-:W3:Y:S02]  /*0a90*/  LDG.E.64 R2, desc[UR18][R2.64] ;  /* 0x0000001202027981 */ /* 0x001ee4000c1e1b00 */
[----:B---3--:R-:W-:-:S04]  /*0aa0*/  ISETP.NE.U32.AND P1, PT, R2, RZ, PT ;  /* 0x000000ff0200720c */ /* 0x008fc80003f25070 */
[----:B------:R-:W-:-:S13]  /*0ab0*/  ISETP.NE.AND.EX P1, PT, R3, RZ, PT, P1 ;  /* 0x000000ff0300720c */ /* 0x000fda0003f25310 */
[----:B------:R-:W-:Y:S05]  /*0ac0*/  @!P1 BRA `(.L_x_8) ;  /* 0x0000000000089947 */ /* 0x000fea0003800000 */
[----:B------:R0:W5:Y:S01]  /*0ad0*/  LD.E R15, desc[UR18][R2.64] ;  /* 0x00000012020f7980 */ /* 0x000162000c101900 */
[----:B------:R-:W-:Y:S05]  /*0ae0*/  BRA `(.L_x_9) ;  /* 0x0000000000207947 */ /* 0x000fea0003800000 */
.L_x_8:
[----:B------:R-:W-:Y:S02]  /*0af0*/  ULDC.64 UR4, c[0x0][0x590] ;  /* 0x0001640000047ab9 */ /* 0x000fe40000000a00 */
[----:B------:R-:W-:-:S04]  /*0b00*/  ISETP.NE.U32.AND P1, PT, RZ, UR4, PT ;  /* 0x00000004ff007c0c */ /* 0x000fc8000bf25070 */
[----:B------:R-:W-:-:S13]  /*0b10*/  ISETP.NE.AND.EX P1, PT, RZ, UR5, PT, P1 ;  /* 0x00000005ff007c0c */ /* 0x000fda000bf25310 */
[----:B------:R-:W-:Y:S05]  /*0b20*/  @!P1 BRA `(.L_x_10) ;  /* 0x00000000000c9947 */ /* 0x000fea0003800000 */
[----:B01----:R-:W0:Y:S02]  /*0b30*/  LDC.64 R2, c[0x0][0x590] ;  /* 0x00016400ff027b82 */ /* 0x003e240000000a00 */
[----:B0-----:R1:W5:Y:S01]  /*0b40*/  LDG.E R15, desc[UR18][R2.64] ;  /* 0x00000012020f7981 */ /* 0x001362000c1e1900 */
[----:B------:R-:W-:Y:S05]  /*0b50*/  BRA `(.L_x_9) ;  /* 0x0000000000047947 */ /* 0x000fea0003800000 */
.L_x_10:
[----:B------:R-:W3:Y:S02]  /*0b60*/  LDC R15, c[0x0][0x584] ;  /* 0x00016100ff0f7b82 */ /* 0x000ee40000000800 */
.L_x_9:
[----:B------:R-:W4:Y:S01]  /*0b70*/  LDC R0, c[0x0][0x65c] ;  /* 0x00019700ff007b82 */ /* 0x000f220000000800 */
[----:B------:R-:W-:Y:S01]  /*0b80*/  ULDC UR8, c[0x0][0x28c] ;  /* 0x0000a30000087ab9 */ /* 0x000fe20000000800 */
[----:B------:R-:W-:Y:S01]  /*0b90*/  ISETP.NE.AND P1, PT, R5, 0x2, PT ;  /* 0x000000020500780c */ /* 0x000fe20003f25270 */
[----:B------:R-:W-:Y:S01]  /*0ba0*/  UIADD3 UR8, UR8, 0x3f, URZ ;  /* 0x0000003f08087890 */ /* 0x000fe2000fffe03f */
[----:B------:R-:W-:Y:S01]  /*0bb0*/  IMAD.U32 R4, RZ, RZ, UR12 ;  /* 0x0000000cff047e24 */ /* 0x000fe2000f8e00ff */
[----:B------:R-:W-:Y:S01]  /*0bc0*/  UMOV UR4, URZ ;  /* 0x0000003f00047c82 */ /* 0x000fe20008000000 */
[----:B------:R-:W-:Y:S01]  /*0bd0*/  UMOV UR5, URZ ;  /* 0x0000003f00057c82 */ /* 0x000fe20008000000 */
[----:B------:R-:W-:-:S04]  /*0be0*/  USHF.R.S32.HI UR9, URZ, 0x1f, UR8 ;  /* 0x0000001f3f097899 */ /* 0x000fc80008011408 */
[----:B------:R-:W-:-:S04]  /*0bf0*/  ULEA.HI UR9, UR9, UR8, URZ, 0x6 ;  /* 0x0000000809097291 */ /* 0x000fc8000f8f303f */
[----:B------:R-:W-:Y:S01]  /*0c00*/  USHF.R.S32.HI UR13, URZ, 0x6, UR9 ;  /* 0x000000063f0d7899 */ /* 0x000fe20008011409 */
[----:B----4-:R-:W-:-:S13]  /*0c10*/  ISETP.NE.AND P3, PT, R0, 0x1, PT ;  /* 0x000000010000780c */ /* 0x010fda0003f65270 */
[----:B01----:R-:W0:Y:S01]  /*0c20*/  @P3 LDC R3, c[0x0][0x10] ;  /* 0x00000400ff033b82 */ /* 0x003e220000000800 */
[----:B------:R-:W-:Y:S02]  /*0c30*/  @P3 IMAD.MOV.U32 R13, RZ, RZ, RZ ;  /* 0x000000ffff0d3224 */ /* 0x000fe400078e00ff */
[----:B------:R-:W-:-:S05]  /*0c40*/  @P3 IMAD.MOV.U32 R5, RZ, RZ, RZ ;  /* 0x000000ffff053224 */ /* 0x000fca00078e00ff */
[----:B------:R-:W1:Y:S01]  /*0c50*/  @!P3 LDC R9, c[0x0][0xc] ;  /* 0x00000300ff09bb82 */ /* 0x000e620000000800 */
[----:B------:R-:W-:Y:S01]  /*0c60*/  ULDC UR6, c[0x0][0xc] ;  /* 0x0000030000067ab9 */ /* 0x000fe20000000800 */
[----:B------:R-:W-:Y:S02]  /*0c70*/  ULDC UR7, c[0x0][0x10] ;  /* 0x0000040000077ab9 */ /* 0x000fe40000000800 */
[----:B------:R-:W-:-:S04]  /*0c80*/  UIMAD.WIDE.U32 UR6, UR6, UR7, URZ ;  /* 0x00000007060672a5 */ /* 0x000fc8000f8e003f */
[----:B------:R-:W4:Y:S01]  /*0c90*/  LDC R8, c[0x0][0x14] ;  /* 0x00000500ff087b82 */ /* 0x000f220000000800 */
[----:B0-----:R-:W-:-:S04]  /*0ca0*/  @P3 IMAD.WIDE.U32 R2, R3, UR12, R12 ;  /* 0x0000000c03023c25 */ /* 0x001fc8000f8e000c */
[----:B------:R-:W-:Y:S02]  /*0cb0*/  @P3 IMAD.IADD R3, R3, 0x1, R5 ;  /* 0x0000000103033824 */ /* 0x000fe400078e0205 */
[----:B------:R-:W-:Y:S02]  /*0cc0*/  IMAD.MOV.U32 R5, RZ, RZ, RZ ;  /* 0x000000ffff057224 */ /* 0x000fe400078e00ff */
[----:B-1----:R-:W-:-:S04]  /*0cd0*/  @!P3 IMAD.WIDE.U32 R4, R12, R9, R4 ;  /* 0x000000090c04b225 */ /* 0x002fc800078e0004 */
[----:B------:R-:W-:Y:S02]  /*0ce0*/  @!P3 IMAD.MOV.U32 R2, RZ, RZ, R4 ;  /* 0x000000ffff02b224 */ /* 0x000fe400078e0004 */
[C---:B----4-:R-:W-:Y:S02]  /*0cf0*/  IMAD R19, R8.reuse, UR7, RZ ;  /* 0x0000000708137c24 */ /* 0x050fe4000f8e02ff */
[----:B------:R-:W-:Y:S01]  /*0d00*/  IMAD.WIDE.U32 R8, R8, UR6, RZ ;  /* 0x0000000608087c25 */ /* 0x000fe2000f8e00ff */
[----:B------:R-:W-:-:S03]  /*0d10*/  ULDC.64 UR6, c[0x0][0x650] ;  /* 0x0001940000067ab9 */ /* 0x000fc60000000a00 */
[----:B------:R-:W-:Y:S02]  /*0d20*/  @!P3 IMAD.MOV.U32 R3, RZ, RZ, R5 ;  /* 0x000000ffff03b224 */ /* 0x000fe400078e0005 */
[----:B------:R-:W-:Y:S01]  /*0d30*/  IMAD.IADD R0, R9, 0x1, R19 ;  /* 0x0000000109007824 */ /* 0x000fe200078e0213 */
[----:B------:R-:W-:Y:S06]  /*0d40*/  @P1 BRA `(.L_x_11) ;  /* 0x0000000000201947 */ /* 0x000fec0003800000 */
[----:B------:R-:W-:Y:S01]  /*0d50*/  UISETP.GE.U32.AND UP0, UPT, UR13, 0x5, UPT ;  /* 0x000000050d00788c */ /* 0x000fe2000bf06070 */
[----:B------:R-:W-:Y:S01]  /*0d60*/  IADD3 R2, P1, R2, R8, RZ ;  /* 0x0000000802027210 */ /* 0x000fe20007f3e0ff */
[----:B------:R-:W-:-:S04]  /*0d70*/  UIMAD.WIDE.U32 UR4, UR13, -0x33333333, URZ ;  /* 0xcccccccd0d0478a5 */ /* 0x000fc8000f8e003f */
[----:B------:R-:W-:Y:S01]  /*0d80*/  USHF.R.U32.HI UR4, URZ, 0x2, UR5 ;  /* 0x000000023f047899 */ /* 0x000fe20008011605 */
[----:B------:R-:W-:Y:S02]  /*0d90*/  IMAD.X R3, R0, 0x1, R3, P1 ;  /* 0x0000000100037824 */ /* 0x000fe400008e0603 */
[----:B------:R-:W-:Y:S02]  /*0da0*/  UMOV UR5, URZ ;  /* 0x0000003f00057c82 */ /* 0x000fe40008000000 */
[----:B------:R-:W-:Y:S02]  /*0db0*/  @UP0 ULOP3.LUT UR5, UR4, 0x1, URZ, 0xc0, !UPT ;  /* 0x0000000104050892 */ /* 0x000fe4000f8ec03f */
[----:B------:R-:W-:-:S12]  /*0dc0*/  UIMAD UR4, UR4, -0x5, UR13 ;  /* 0xfffffffb040478a4 */ /* 0x000fd8000f8e020d */
.L_x_11:
[----:B------:R-:W-:Y:S01]  /*0dd0*/  ISETP.GE.U32.AND P1, PT, R2, UR6, PT ;  /* 0x0000000602007c0c */ /* 0x000fe2000bf26070 */
[----:B------:R-:W-:Y:S01]  /*0de0*/  IMAD.MOV.U32 R6, RZ, RZ, -0x1 ;  /* 0xffffffffff067424 */ /* 0x000fe200078e00ff */
[----:B------:R-:W-:Y:S01]  /*0df0*/  PRMT R18, RZ, 0x7610, R18 ;  /* 0x00007610ff127816 */ /* 0x000fe20000000012 */
[----:B------:R-:W-:Y:S01]  /*0e00*/  IMAD.MOV.U32 R5, RZ, RZ, -0x1 ;  /* 0xffffffffff057424 */ /* 0x000fe200078e00ff */
[----:B------:R-:W-:Y:S01]  /*0e10*/  ISETP.GE.U32.AND.EX P1, PT, R3, UR7, PT, P1 ;  /* 0x0000000703007c0c */ /* 0x000fe2000bf26110 */
[----:B------:R-:W-:-:S12]  /*0e20*/  IMAD.MOV.U32 R4, RZ, RZ, -0x1 ;  /* 0xffffffffff047424 */ /* 0x000fd800078e00ff */
[----:B------:R-:W-:Y:S05]  /*0e30*/  @P1 BRA `(.L_x_12) ;  /* 0x0000000400241947 */ /* 0x000fea0003800000 */
[----:B------:R-:W0:Y:S01]  /*0e40*/  LDC.64 R28, c[0x0][0x628] ;  /* 0x00018a00ff1c7b82 */ /* 0x000e220000000a00 */
[----:B------:R-:W-:Y:S02]  /*0e50*/  IMAD.MOV.U32 R4, RZ, RZ, R2 ;  /* 0x000000ffff047224 */ /* 0x000fe400078e0002 */
[----:B------:R-:W-:-:S05]  /*0e60*/  IMAD.MOV.U32 R5, RZ, RZ, R3 ;  /* 0x000000ffff057224 */ /* 0x000fca00078e0003 */
[----:B------:R-:W1:Y:S08]  /*0e70*/  LDC R6, c[0x0][0x630] ;  /* 0x00018c00ff067b82 */ /* 0x000e700000000800 */
[----:B------:R-:W4:Y:S01]  /*0e80*/  LDC.64 R30, c[0x0][0x620] ;  /* 0x00018800ff1e7b82 */ /* 0x000f220000000a00 */
[----:B0-----:R-:W-:-:S04]  /*0e90*/  ISETP.NE.U32.AND P1, PT, R28, RZ, PT ;  /* 0x000000ff1c00720c */ /* 0x001fc80003f25070 */
[----:B------:R-:W-:-:S13]  /*0ea0*/  ISETP.NE.AND.EX P1, PT, R29, RZ, PT, P1 ;  /* 0x000000ff1d00720c */ /* 0x000fda0003f25310 */
[----:B-1--4-:R-:W-:Y:S05]  /*0eb0*/  @!P1 BRA `(.L_x_13) ;  /* 0x0000000000289947 */ /* 0x012fea0003800000 */
[----:B------:R-:W0:Y:S02]  /*0ec0*/  LDC R21, c[0x0][0x634] ;  /* 0x00018d00ff157b82 */ /* 0x000e240000000800 */
[----:B0-----:R-:W-:-:S05]  /*0ed0*/  IADD3 R21, P1, R2, R21, RZ ;  /* 0x0000001502157210 */ /* 0x001fca0007f3e0ff */
[----:B------:R-:W-:-:S04]  /*0ee0*/  IMAD.X R27, RZ, RZ, R3, P1 ;  /* 0x000000ffff1b7224 */ /* 0x000fc800008e0603 */
[----:B------:R-:W-:-:S04]  /*0ef0*/  IMAD.WIDE.U32 R4, R27, R28, RZ ;  /* 0x0000001c1b047225 */ /* 0x000fc800078e00ff */
[----:B------:R-:W-:-:S04]  /*0f00*/  IMAD.WIDE.U32 R18, P1, R21, R29, R4 ;  /* 0x0000001d15127225 */ /* 0x000fc80007820004 */
[----:B------:R-:W-:-:S04]  /*0f10*/  IMAD.WIDE.U32 R4, R21, R28, RZ ;  /* 0x0000001c15047225 */ /* 0x000fc800078e00ff */
[----:B------:R-:W-:Y:S01]  /*0f20*/  IMAD.X R21, RZ, RZ, RZ, P1 ;  /* 0x000000ffff157224 */ /* 0x000fe200008e06ff */
[----:B------:R-:W-:Y:S01]  /*0f30*/  IADD3 RZ, P1, R5, R18, RZ ;  /* 0x0000001205ff7210 */ /* 0x000fe20007f3e0ff */
[----:B------:R-:W-:-:S04]  /*0f40*/  IMAD.MOV.U32 R20, RZ, RZ, R19 ;  /* 0x000000ffff147224 */ /* 0x000fc800078e0013 */
[----:B------:R-:W-:-:S08]  /*0f50*/  IMAD.WIDE.U32.X R4, R27, R29, R20, P1 ;  /* 0x0000001d1b047225 */ /* 0x000fd000008e0414 */
.L_x_13:
[----:B------:R-:W0:Y:S01]  /*0f60*/  LDC.64 R32, c[0x0][0x640] ;  /* 0x00019000ff207b82 */ /* 0x000e220000000a00 */
[-CC-:B------:R-:W-:Y:S01]  /*0f70*/  SHF.R.U64 R34, R4, R6.reuse, R5.reuse ;  /* 0x0000000604227219 */ /* 0x180fe20000001205 */
[----:B------:R-:W-:Y:S01]  /*0f80*/  IMAD.MOV.U32 R37, RZ, RZ, 0x1 ;  /* 0x00000001ff257424 */ /* 0x000fe200078e00ff */
[----:B------:R-:W-:Y:S02]  /*0f90*/  SHF.R.U32.HI R4, RZ, R6, R5 ;  /* 0x00000006ff047219 */ /* 0x000fe40000011605 */
[----:B------:R-:W-:-:S03]  /*0fa0*/  IADD3 R19, P1, RZ, -R34, RZ ;  /* 0x80000022ff137210 */ /* 0x000fc60007f3e0ff */
[----:B------:R-:W1:Y:S02]  /*0fb0*/  LDC R18, c[0x0][0x618] ;  /* 0x00018600ff127b82 */ /* 0x000e640000000800 */
[----:B------:R-:W-:-:S04]  /*0fc0*/  IMAD.X R5, RZ, RZ, ~R4, P1 ;  /* 0x000000ffff057224 */ /* 0x000fc800008e0e04 */
[-C--:B------:R-:W-:Y:S02]  /*0fd0*/  IMAD R6, R5, R30.reuse, RZ ;  /* 0x0000001e05067224 */ /* 0x080fe400078e02ff */
[----:B------:R-:W4:Y:S01]  /*0fe0*/  LDC R21, c[0x0][0x608] ;  /* 0x00018200ff157b82 */ /* 0x000f220000000800 */
[----:B------:R-:W-:-:S04]  /*0ff0*/  IMAD.WIDE.U32 R4, R19, R30, R2 ;  /* 0x0000001e13047225 */ /* 0x000fc800078e0002 */
[----:B------:R-:W-:-:S03]  /*1000*/  IMAD R19, R19, R31, R6 ;  /* 0x0000001f13137224 */ /* 0x000fc600078e0206 */
[----:B------:R-:W2:Y:S01]  /*1010*/  LDC R26, c[0x0][0x658] ;  /* 0x00019600ff1a7b82 */ /* 0x000ea20000000800 */
[----:B------:R-:W-:Y:S01]  /*1020*/  IMAD.IADD R5, R5, 0x1, R19 ;  /* 0x0000000105057824 */ /* 0x000fe200078e0213 */
[----:B0-----:R-:W-:Y:S01]  /*1030*/  ISETP.NE.U32.AND P1, PT, R32, RZ, PT ;  /* 0x000000ff2000720c */ /* 0x001fe20003f25070 */
[----:B------:R-:W-:-:S03]  /*1040*/  IMAD.MOV.U32 R19, RZ, RZ, -0x1 ;  /* 0xffffffffff137424 */ /* 0x000fc600078e00ff */
[----:B------:R-:W-:Y:S02]  /*1050*/  ISETP.NE.AND.EX P1, PT, R33, RZ, PT, P1 ;  /* 0x000000ff2100720c */ /* 0x000fe40003f25310 */
[----:B------:R-:W0:Y:S01]  /*1060*/  LDC R31, c[0x0][0x600] ;  /* 0x00018000ff1f7b82 */ /* 0x000e220000000800 */
[-CC-:B-1----:R-:W-:Y:S02]  /*1070*/  SHF.R.U64 R29, R4, R18.reuse, R5.reuse ;  /* 0x00000012041d7219 */ /* 0x182fe40000001205 */
[----:B------:R-:W-:-:S05]  /*1080*/  SHF.R.U32.HI R4, RZ, R18, R5 ;  /* 0x00000012ff047219 */ /* 0x000fca0000011605 */
[----:B------:R-:W1:Y:S01]  /*1090*/  LDC R28, c[0x0][0x648] ;  /* 0x00019200ff1c7b82 */ /* 0x000e620000000800 */
[-CC-:B----4-:R-:W-:Y:S02]  /*10a0*/  SHF.R.U64 R39, R29, R21.reuse, R4.reuse ;  /* 0x000000151d277219 */ /* 0x190fe40000001204 */
[----:B------:R-:W-:-:S05]  /*10b0*/  SHF.R.U32.HI R5, RZ, R21, R4 ;  /* 0x00000015ff057219 */ /* 0x000fca0000011604 */
[----:B------:R-:W4:Y:S01]  /*10c0*/  LDC R35, c[0x0][0x638] ;  /* 0x00018e00ff237b82 */ /* 0x000f220000000800 */
[-C--:B--2---:R-:W-:Y:S02]  /*10d0*/  SHF.L.U32 R4, R19, R26.reuse, RZ ;  /* 0x0000001a13047219 */ /* 0x084fe400000006ff */
[--C-:B------:R-:W-:Y:S02]  /*10e0*/  SHF.R.U64 R36, R39, R26, R5.reuse ;  /* 0x0000001a27247219 */ /* 0x100fe40000001205 */
[----:B------:R-:W-:Y:S02]  /*10f0*/  LOP3.LUT R6, RZ, R4, RZ, 0x33, !PT ;  /* 0x00000004ff067212 */ /* 0x000fe400078e33ff */
[----:B------:R-:W-:Y:S01]  /*1100*/  SHF.R.U32.HI R5, RZ, R26, R5 ;  /* 0x0000001aff057219 */ /* 0x000fe20000011605 */
[----:B------:R-:W2:Y:S01]  /*1110*/  LDC R30, c[0x0][0x610] ;  /* 0x00018400ff1e7b82 */ /* 0x000ea20000000800 */
[----:B------:R-:W-:Y:S01]  /*1120*/  IMAD.MOV.U32 R4, RZ, RZ, R36 ;  /* 0x000000ffff047224 */ /* 0x000fe200078e0024 */
[----:B------:R-:W-:Y:S06]  /*1130*/  @!P1 BRA `(.L_x_14) ;  /* 0x0000000000289947 */ /* 0x000fec0003800000 */
[----:B------:R-:W3:Y:S02]  /*1140*/  LDC R21, c[0x0][0x64c] ;  /* 0x00019300ff157b82 */ /* 0x000ee40000000800 */
[----:B---3--:R-:W-:-:S05]  /*1150*/  IADD3 R21, P1, R36, R21, RZ ;  /* 0x0000001524157210 */ /* 0x008fca0007f3e0ff */
        /* <DEDUP_REMOVED lines=8> */
.L_x_14:
[----:B-1----:R-:W-:Y:S01]  /*11e0*/  SHF.R.U64 R13, R4, R28, R5 ;  /* 0x0000001c040d7219 */ /* 0x002fe20000001205 */
[----:B------:R-:W-:Y:S01]  /*11f0*/  @P3 IMAD R22, R25, R24, R12 ;  /* 0x0000001819163224 */ /* 0x000fe200078e020c */
[----:B------:R-:W-:Y:S02]  /*1200*/  SHF.L.U32 R4, R37, R26, RZ ;  /* 0x0000001a25047219 */ /* 0x000fe400000006ff */
[----:B------:R-:W-:Y:S01]  /*1210*/  LOP3.LUT R5, R39, R6, RZ, 0xc0, !PT ;  /* 0x0000000627057212 */ /* 0x000fe200078ec0ff */
[----:B0-----:R-:W-:Y:S02]  /*1220*/  VIADD R6, R31, 0xffffffff ;  /* 0xffffffff1f067836 */ /* 0x001fe40000000000 */
[----:B------:R-:W-:Y:S02]  /*1230*/  IMAD.MOV R18, RZ, RZ, -R13 ;  /* 0x000000ffff127224 */ /* 0x000fe400078e0a0d */
[----:B------:R-:W-:Y:S01]  /*1240*/  IMAD R5, R4, R13, R5 ;  /* 0x0000000d04057224 */ /* 0x000fe200078e0205 */
[----:B------:R-:W-:Y:S01]  /*1250*/  LOP3.LUT R13, R29, R6, RZ, 0xc0, !PT ;  /* 0x000000061d0d7212 */ /* 0x000fe200078ec0ff */
[----:B----4-:R-:W-:-:S02]  /*1260*/  IMAD R4, R18, R35, R36 ;  /* 0x0000002312047224 */ /* 0x010fc400078e0224 */
[----:B--2---:R-:W-:Y:S02]  /*1270*/  IMAD R6, R5, R30, R22 ;  /* 0x0000001e05067224 */ /* 0x004fe400078e0216 */
[----:B------:R-:W-:Y:S02]  /*1280*/  IMAD R13, R4, R31, R13 ;  /* 0x0000001f040d7224 */ /* 0x000fe400078e020d */
[----:B------:R-:W-:Y:S02]  /*1290*/  IMAD.MOV.U32 R18, RZ, RZ, 0x1 ;  /* 0x00000001ff127424 */ /* 0x000fe400078e00ff */
[----:B------:R-:W-:Y:S01]  /*12a0*/  IMAD.MOV.U32 R4, RZ, RZ, R34 ;  /* 0x000000ffff047224 */ /* 0x000fe200078e0022 */
[----:B------:R-:W-:Y:S02]  /*12b0*/  SEL R5, R13, R6, !P3 ;  /* 0x000000060d057207 */ /* 0x000fe40005800000 */
[----:B------:R-:W-:-:S07]  /*12c0*/  SEL R6, R6, R13, !P3 ;  /* 0x0000000d06067207 */ /* 0x000fce0005800000 */
.L_x_12:
[----:B------:R-:W-:Y:S05]  /*12d0*/  @!P4 BRA `(.L_x_15) ;  /* 0x00000000000cc947 */ /* 0x000fea0003800000 */
[----:B------:R-:W-:Y:S01]  /*12e0*/  UCGABAR_WAIT ;  /* 0x0000000000007dc7 */ /* 0x000fe20008000000 */
[----:B------:R-:W-:Y:S01]  /*12f0*/  CCTL.IVALL ;  /* 0x00000000ff00798f */ /* 0x000fe20002000000 */
[----:B------:R-:W-:Y:S05]  /*1300*/  BRA `(.L_x_16) ;  /* 0x0000000000047947 */ /* 0x000fea0003800000 */
.L_x_15:
[----:B------:R-:W-:Y:S06]  /*1310*/  BAR.SYNC.DEFER_BLOCKING 0x0 ;  /* 0x0000000000007b1d */ /* 0x000fec0000010000 */
.L_x_16:
[----:B------:R-:W-:Y:S05]  /*1320*/  @!P2 BRA `(.L_x_17) ;  /* 0x0000006c0060a947 */ /* 0x000fea0003800000 */
[----:B------:R-:W-:-:S13]  /*1330*/  ISETP.GT.U32.AND P1, PT, R38, 0x1, PT ;  /* 0x000000012600780c */ /* 0x000fda0003f24070 */
[----:B------:R-:W-:Y:S05]  /*1340*/  @P1 EXIT ;  /* 0x000000000000194d */ /* 0x000fea0003800000 */
.L_x_18:
[----:B------:R-:W-:-:S08]  /*1350*/  NOP ;  /* 0x0000000000007918 */ /* 0x000fd00000000000 */
[----:B------:R-:W0:Y:S02]  /*1360*/  USETMAXREG.TRY_ALLOC.CTAPOOL UP0, 0xe8 ;  /* 0x000000e8000079c8 */ /* 0x000e240008000600 */
[----:B0-----:R-:W-:-:S13]  /*1370*/  PLOP3.LUT P1, PT, PT, PT, UP0, 0x80, 0x0 ;  /* 0x000000000000781c */ /* 0x001fda0003f2f008 */
[----:B------:R-:W-:Y:S05]  /*1380*/  @!P1 BRA `(.L_x_18) ;  /* 0xfffffffc00f09947 */ /* 0x000fea000383ffff */
[----:B------:R-:W-:-:S13]  /*1390*/  LOP3.LUT P1, RZ, R18, 0xff, RZ, 0xc0, !PT ;  /* 0x000000ff12ff7812 */ /* 0x000fda000782c0ff */
[----:B------:R-:W-:Y:S05]  /*13a0*/  @!P1 EXIT ;  /* 0x000000000000994d */ /* 0x000fea0003800000 */
[----:B------:R-:W0:Y:S01]  /*13b0*/  S2UR UR6, SR_CgaCtaId ;  /* 0x00000000000679c3 */ /* 0x000e220000008800 */
[CC--:B------:R-:W-:Y:S01]  /*13c0*/  LEA.HI R13, R23.reuse, R14.reuse, RZ, 0x2 ;  /* 0x0000000e170d7211 */ /* 0x0c0fe200078f10ff */
[----:B------:R-:W-:Y:S01]  /*13d0*/  UIADD3 UR7, UR15, -0x1, URZ ;  /* 0xffffffff0f077890 */ /* 0x000fe2000fffe03f */
[----:B------:R-:W-:Y:S01]  /*13e0*/  LEA.HI R23, R23, R14, RZ, 0x5 ;  /* 0x0000000e17177211 */ /* 0x000fe200078f28ff */
[----:B------:R-:W-:Y:S01]  /*13f0*/  UMOV UR12, 0x400 ;  /* 0x00000400000c7882 */ /* 0x000fe20000000000 */
[--C-:B------:R-:W-:Y:S01]  /*1400*/  SHF.R.S32.HI R12, RZ, 0x2, R13.reuse ;  /* 0x00000002ff0c7819 */ /* 0x100fe2000001140d */
[----:B------:R-:W-:Y:S01]  /*1410*/  UISETP.LT.AND UP0, UPT, UR13, 0x1, UPT ;  /* 0x000000010d00788c */ /* 0x000fe2000bf01270 */
[----:B------:R-:W-:Y:S01]  /*1420*/  SHF.R.S32.HI R17, RZ, 0x1f, R13 ;  /* 0x0000001fff117819 */ /* 0x000fe2000001140d */
[----:B------:R-:W-:Y:S01]  /*1430*/  USHF.L.U32 UR20, UR13, 0x1, URZ ;  /* 0x000000010d147899 */ /* 0x000fe2000800063f */
[----:B------:R-:W-:Y:S01]  /*1440*/  SHF.R.S32.HI R23, RZ, 0x5, R23 ;  /* 0x00000005ff177819 */ /* 0x000fe20000011417 */
[----:B------:R-:W-:Y:S01]  /*1450*/  USEL UR14, UR13, 0x1, UP0 ;  /* 0x000000010d0e7887 */ /* 0x000fe20008000000 */
[----:B------:R-:W-:Y:S01]  /*1460*/  LEA.HI R17, R17, R12, RZ, 0x3 ;  /* 0x0000000c11117211 */ /* 0x000fe200078f18ff */
[----:B------:R-:W-:Y:S01]  /*1470*/  UISETP.NE.AND UP0, UPT, UR7, URZ, UPT ;  /* 0x0000003f0700728c */ /* 0x000fe2000bf05270 */
[----:B------:R-:W-:Y:S01]  /*1480*/  LOP3.LUT R149, R7, 0x1, RZ, 0xfc, !PT ;  /* 0x0000000107957812 */ /* 0x000fe200078efcff */
[----:B------:R-:W-:Y:S01]  /*1490*/  UIADD3 UR14, -UR14, UR13, URZ ;  /* 0x0000000d0e0e7290 */ /* 0x000fe2000fffe13f */
[----:B------:R-:W-:-:S05]  /*14a0*/  LOP3.LUT R17, R17, 0xfffffff8, RZ, 0xc0, !PT ;  /* 0xfffffff811117812 */ /* 0x000fca00078ec0ff */
[----:B------:R-:W-:Y:S01]  /*14b0*/  IMAD.IADD R12, R12, 0x1, -R17 ;  /* 0x000000010c0c7824 */ /* 0x000fe200078e0a11 */
[----:B------:R-:W-:Y:S01]  /*14c0*/  LOP3.LUT R17, R13, 0xfffffffc, RZ, 0xc0, !PT ;  /* 0xfffffffc0d117812 */ /* 0x000fe200078ec0ff */
[----:B0-----:R-:W-:-:S03]  /*14d0*/  ULEA UR12, UR6, UR12, 0x18 ;  /* 0x0000000c060c7291 */ /* 0x001fc6000f8ec03f */
[--C-:B------:R-:W-:Y:S01]  /*14e0*/  SHF.R.S32.HI R13, RZ, 0x1f, R12.reuse ;  /* 0x0000001fff0d7819 */ /* 0x100fe2000001140c */
[----:B------:R-:W-:Y:S01]  /*14f0*/  USHF.L.U32 UR6, UR7, 0x3, URZ ;  /* 0x0000000307067899 */ /* 0x000fe2000800063f */
[C-C-:B------:R-:W-:Y:S01]  /*1500*/  IMAD R16, R23.reuse, -0x10, -R12.reuse ;  /* 0xfffffff017107824 */ /* 0x140fe200078e0a0c */
[----:B------:R-:W-:Y:S01]  /*1510*/  USEL UR7, URZ, 0x1, UP0 ;  /* 0x000000013f077887 */ /* 0x000fe20008000000 */
[----:B------:R-:W-:Y:S01]  /*1520*/  IMAD.IADD R14, R14, 0x1, -R17 ;  /* 0x000000010e0e7824 */ /* 0x000fe200078e0a11 */
[----:B------:R-:W-:Y:S01]  /*1530*/  ULOP3.LUT UR6, UR6, 0x8, URZ, 0xc0, !UPT ;  /* 0x0000000806067892 */ /* 0x000fe2000f8ec03f */
[----:B------:R-:W-:Y:S01]  /*1540*/  IMAD.WIDE R12, R23, 0x10, R12 ;  /* 0x00000010170c7825 */ /* 0x000fe200078e020c */
[----:B------:R-:W-:Y:S02]  /*1550*/  UIADD3 UR21, UR12, 0x60, URZ ;  /* 0x000000600c157890 */ /* 0x000fe4000fffe03f */
[----:B------:R-:W-:Y:S01]  /*1560*/  ULOP3.LUT UR22, UR6, 0x8, URZ, 0x3c, !UPT ;  /* 0x0000000806167892 */ /* 0x000fe2000f8e3c3f */
[----:B------:R-:W-:Y:S01]  /*1570*/  IMAD.U32 R150, RZ, RZ, UR7 ;  /* 0x00000007ff967e24 */ /* 0x000fe2000f8e00ff */
[----:B------:R-:W-:-:S02]  /*1580*/  ULOP3.LUT UR16, UR6, 0x18, URZ, 0x3c, !UPT ;  /* 0x0000001806107892 */ /* 0x000fc4000f8e3c3f */
[----:B------:R-:W-:Y:S01]  /*1590*/  ULEA UR15, UR15, UR21, 0x3 ;  /* 0x000000150f0f7291 */ /* 0x000fe2000f8e183f */
[----:B------:R-:W-:Y:S02]  /*15a0*/  ULDC UR6, c[0x0][0x284] ;  /* 0x0000a10000067ab9 */ /* 0x000fe40000000800 */
[----:B------:R-:W-:-:S09]  /*15b0*/  VIADD R16, R16, UR6 ;  /* 0x0000000610107c36 */ /* 0x000fd20008000000 */
.L_x_173:
[----:B------:R-:W-:Y:S01]  /*15c0*/  SHF.L.U32 R17, R150, 0x1f, RZ ;  /* 0x0000001f96117819 */ /* 0x000fe200000006ff */
[----:B------:R-:W0:Y:S01]  /*15d0*/  LDC R18, c[0x0][0x28c] ;  /* 0x0000a300ff127b82 */ /* 0x000e220000000800 */
[----:B------:R-:W-:Y:S01]  /*15e0*/  UMOV UR6, URZ ;  /* 0x0000003f00067c82 */ /* 0x000fe20008000000 */
[----:B------:R-:W-:Y:S01]  /*15f0*/  UMOV UR17, UR4 ;  /* 0x0000000400117c82 */ /* 0x000fe20008000000 */
[----:B-1----:R-:W1:Y:S01]  /*1600*/  SYNCS.PHASECHK.TRANS64.TRYWAIT P1, [UR15+-0x8], R17 ;  /* 0xfffff811ff0075a7 */ /* 0x002e62000802014f */
[----:B0-----:R-:W-:Y:S01]  /*1610*/  ISETP.GE.AND P2, PT, R18, 0x1, PT ;  /* 0x000000011200780c */ /* 0x001fe20003f46270 */
[----:B-1-34-:R-:W-:-:S12]  /*1620*/  @!P1 BRA `(.L_x_19) ;  /* 0x0000007800c09947 */ /* 0x01afd80003800000 */
.L_x_196:
[----:B------:R-:W-:Y:S01]  /*1630*/  UMOV UR7, URZ ;  /* 0x0000003f00077c82 */ /* 0x000fe20008000000 */
[----:B------:R-:W-:Y:S01]  /*1640*/  UMOV UR8, URZ ;  /* 0x0000003f00087c82 */ /* 0x000fe20008000000 */
[----:B------:R-:W-:Y:S02]  /*1650*/  CS2R R88, SRZ ;  /* 0x0000000000587805 */ /* 0x000fe4000001ff00 */
[----:B------:R-:W-:Y:S01]  /*1660*/  CS2R R22, SRZ ;  /* 0x0000000000167805 */ /* 0x000fe2000001ff00 */
[----:B0-----:R-:W-:Y:S01]  /*1670*/  IMAD.MOV.U32 R17, RZ, RZ, RZ ;  /* 0x000000ffff117224 */ /* 0x001fe200078e00ff */
[----:B------:R-:W-:Y:S02]  /*1680*/  CS2R R90, SRZ ;  /* 0x00000000005a7805 */ /* 0x000fe4000001ff00 */
[----:B------:R-:W-:Y:S02]  /*1690*/  CS2R R92, SRZ ;  /* 0x00000000005c7805 */ /* 0x000fe4000001ff00 */
[----:B------:R-:W-:-:S02]  /*16a0*/  CS2R R94, SRZ ;  /* 0x00000000005e7805 */ /* 0x000fc4000001ff00 */
[----:B------:R-:W-:Y:S02]  /*16b0*/  CS2R R96, SRZ ;  /* 0x0000000000607805 */ /* 0x000fe4000001ff00 */
[----:B------:R-:W-:Y:S02]  /*16c0*/  CS2R R98, SRZ ;  /* 0x0000000000627805 */ /* 0x000fe4000001ff00 */
[----:B------:R-:W-:Y:S02]  /*16d0*/  CS2R R100, SRZ ;  /* 0x0000000000647805 */ /* 0x000fe4000001ff00 */
        /* <DEDUP_REMOVED lines=22> */
[----:B------:R-:W-:Y:S01]  /*1840*/  CS2R R146, SRZ ;  /* 0x0000000000927805 */ /* 0x000fe2000001ff00 */
[----:B------:R-:W-:Y:S01]  /*1850*/  IMAD.MOV.U32 R148, RZ, RZ, RZ ;  /* 0x000000ffff947224 */ /* 0x000fe200078e00ff */
[----:B------:R-:W-:Y:S01]  /*1860*/  CS2R R24, SRZ ;  /* 0x0000000000187805 */ /* 0x000fe2000001ff00 */
[----:B------:R-:W-:Y:S01]  /*1870*/  IMAD.U32 R151, RZ, RZ, UR5 ;  /* 0x00000005ff977e24 */ /* 0x000fe2000f8e00ff */
        /* <DEDUP_REMOVED lines=30> */
[----:B------:R-:W-:Y:S01]  /*1a60*/  CS2R R86, SRZ ;  /* 0x0000000000567805 */ /* 0x000fe2000001ff00 */
[----:B------:R-:W-:Y:S06]  /*1a70*/  @!P2 BRA `(.L_x_20) ;  /* 0x00000008003ca947 */ /* 0x000fec0003800000 */
[----:B------:R-:W-:-:S13]  /*1a80*/  ISETP.NE.AND P2, PT, R149, 0x3, PT ;  /* 0x000000039500780c */ /* 0x000fda0003f45270 */
[----:B------:R-:W-:Y:S05]  /*1a90*/  @!P2 BRA `(.L_x_21) ;  /* 0x000000000004a947 */ /* 0x000fea0003800000 */
[----:B------:R-:W-:Y:S01]  /*1aa0*/  BPT.TRAP 0x1 ;  /* 0x000000040000795c */ /* 0x000fe20000300000 */
.L_x_21:
[----:B------:R-:W-:Y:S01]  /*1ab0*/  ULEA UR6, UR4, UR12, 0x3 ;  /* 0x0000000c04067291 */ /* 0x000fe2000f8e183f */
[----:B------:R-:W-:-:S05]  /*1ac0*/  IMAD.U32 R17, RZ, RZ, UR5 ;  /* 0x00000005ff117e24 */ /* 0x000fca000f8e00ff */
[----:B------:R-:W-:-:S04]  /*1ad0*/  SHF.L.U32 R17, R17, 0x1f, RZ ;  /* 0x0000001f11117819 */ /* 0x000fc800000006ff */
[----:B------:R0:W1:Y:S01]  /*1ae0*/  SYNCS.PHASECHK.TRANS64.TRYWAIT P1, [UR6], R17 ;  /* 0x00000011ff0075a7 */ /* 0x0000620008020146 */
[----:B------:R-:W-:Y:S05]  /*1af0*/  @!P2 BRA `(.L_x_22) ;  /* 0x000000000004a947 */ /* 0x000fea0003800000 */
[----:B------:R-:W-:Y:S01]  /*1b00*/  BPT.TRAP 0x1 ;  /* 0x000000040000795c */ /* 0x000fe20000300000 */
.L_x_22:
[----:B-1----:R-:W-:Y:S05]  /*1b10*/  @P1 BRA `(.L_x_23) ;  /* 0x0000000000081947 */ /* 0x002fea0003800000 */
[----:B------:R-:W1:Y:S02]  /*1b20*/  SYNCS.PHASECHK.TRANS64.TRYWAIT P1, [UR6], R17 ;  /* 0x00000011ff0075a7 */ /* 0x000e640008020146 */
[----:B-1----:R-:W-:Y:S05]  /*1b30*/  @!P1 BRA `(.L_x_24) ;  /* 0x0000007400949947 */ /* 0x002fea0003800000 */
.L_x_23:
[----:B------:R-:W-:Y:S01]  /*1b40*/  UIADD3 UR6, UR12, 0x180, URZ ;  /* 0x000001800c067890 */ /* 0x000fe2000fffe03f */
[----:B------:R-:W-:Y:S01]  /*1b50*/  WARPGROUP.ARRIVE ;  /* 0x00000000000079c5 */ /* 0x000fe20000000000 */
[----:B------:R-:W-:Y:S01]  /*1b60*/  UIADD3 UR7, UR12, 0x5180, URZ ;  /* 0x000051800c077890 */ /* 0x000fe2000fffe03f */
[----:B------:R-:W-:Y:S01]  /*1b70*/  CS2R R88, SRZ ;  /* 0x0000000000587805 */ /* 0x000fe2000001ff00 */
[----:B------:R-:W-:Y:S01]  /*1b80*/  USHF.R.U32.HI UR6, URZ, 0x4, UR6 ;  /* 0x000000043f067899 */ /* 0x000fe20008011606 */
[----:B------:R-:W-:Y:S01]  /*1b90*/  CS2R R22, SRZ ;  /* 0x0000000000167805 */ /* 0x000fe2000001ff00 */
[----:B------:R-:W-:Y:S01]  /*1ba0*/  USHF.R.U32.HI UR7, URZ, 0x4, UR7 ;  /* 0x000000043f077899 */ /* 0x000fe20008011607 */
[----:B01----:R-:W-:Y:S01]  /*1bb0*/  IMAD.MOV.U32 R17, RZ, RZ, RZ ;  /* 0x000000ffff117224 */ /* 0x003fe200078e00ff */
[----:B------:R-:W-:Y:S01]  /*1bc0*/  ULOP3.LUT UR6, UR6, 0x3fff, URZ, 0xc0, !UPT ;  /* 0x00003fff06067892 */ /* 0x000fe2000f8ec03f */
[----:B------:R-:W-:Y:S01]  /*1bd0*/  CS2R R90, SRZ ;  /* 0x00000000005a7805 */ /* 0x000fe2000001ff00 */
[----:B------:R-:W-:Y:S01]  /*1be0*/  ULOP3.LUT UR7, UR7, 0x3fff, URZ, 0xc0, !UPT ;  /* 0x00003fff07077892 */ /* 0x000fe2000f8ec03f */
[----:B------:R-:W-:Y:S01]  /*1bf0*/  CS2R R92, SRZ ;  /* 0x00000000005c7805 */ /* 0x000fe2000001ff00 */
[----:B------:R-:W-:Y:S01]  /*1c00*/  ULOP3.LUT UR6, UR6, 0x10000, URZ, 0xfc, !UPT ;  /* 0x0001000006067892 */ /* 0x000fe2000f8efc3f */
[----:B------:R-:W-:Y:S01]  /*1c10*/  CS2R R94, SRZ ;  /* 0x00000000005e7805 */ /* 0x000fe2000001ff00 */
[----:B------:R-:W-:Y:S01]  /*1c20*/  ULOP3.LUT UR7, UR7, 0x10000, URZ, 0xfc, !UPT ;  /* 0x0001000007077892 */ /* 0x000fe2000f8efc3f */
[----:B------:R-:W-:Y:S01]  /*1c30*/  CS2R R96, SRZ ;  /* 0x0000000000607805 */ /* 0x000fe2000001ff00 */
[----:B------:R-:W-:Y:S01]  /*1c40*/  ULEA UR8, UR4, UR6, 0x8 ;  /* 0x0000000604087291 */ /* 0x000fe2000f8e403f */
[----:B------:R-:W-:Y:S01]  /*1c50*/  CS2R R98, SRZ ;  /* 0x0000000000627805 */ /* 0x000fe2000001ff00 */
[----:B------:R-:W-:Y:S01]  /*1c60*/  ULEA UR10, UR4, UR7, 0x9 ;  /* 0x00000007040a7291 */ /* 0x000fe2000f8e483f */
[----:B------:R-:W-:Y:S01]  /*1c70*/  CS2R R100, SRZ ;  /* 0x0000000000647805 */ /* 0x000fe2000001ff00 */
[----:B------:R-:W-:Y:S01]  /*1c80*/  UMOV UR9, 0x80000020 ;  /* 0x8000002000097882 */ /* 0x000fe20000000000 */
[----:B------:R-:W-:Y:S01]  /*1c90*/  UMOV UR11, 0x80000020 ;  /* 0x80000020000b7882 */ /* 0x000fe20000000000 */
[----:B------:R-:W-:Y:S01]  /*1ca0*/  ULDC UR7, c[0x0][0x50c] ;  /* 0x0001430000077ab9 */ /* 0x000fe20000000800 */
[----:B------:R-:W-:Y:S01]  /*1cb0*/  UMOV UR6, 0x2 ;  /* 0x0000000200067882 */ /* 0x000fe20000000000 */
[----:B------:R-:W-:Y:S01]  /*1cc0*/  UISETP.NE.AND UP0, UPT, UR7, 0x2, UPT ;  /* 0x000000020700788c */ /* 0x000fe2000bf05270 */
[----:B------:R-:W-:-:S02]  /*1cd0*/  CS2R R102, SRZ ;  /* 0x0000000000667805 */ /* 0x000fc4000001ff00 */
[----:B------:R-:W-:Y:S01]  /*1ce0*/  CS2R R104, SRZ ;  /* 0x0000000000687805 */ /* 0x000fe2000001ff00 */
[----:B------:R-:W-:Y:S01]  /*1cf0*/  QGMMA.64x128x32.F32.E4M3.E4M3 R24, gdesc[UR8], RZ, !UPT ;  /* 0x01e00000081879f3 */ /* 0x000fe2000c7008ff */
[----:B------:R-:W-:Y:S01]  /*1d00*/  USEL UR7, URZ, 0x1, UP0 ;  /* 0x000000013f077887 */ /* 0x000fe20008000000 */
[----:B------:R-:W-:Y:S01]  /*1d10*/  CS2R R106, SRZ ;  /* 0x00000000006a7805 */ /* 0x000fe2000001ff00 */
[----:B------:R-:W-:Y:S01]  /*1d20*/  UIADD3 UR8, UR8, 0x2, URZ ;  /* 0x0000000208087890 */ /* 0x000fe2000fffe03f */
[----:B------:R-:W-:Y:S01]  /*1d30*/  CS2R R108, SRZ ;  /* 0x00000000006c7805 */ /* 0x000fe2000001ff00 */
[----:B------:R-:W-:Y:S01]  /*1d40*/  UIADD3 UR10, UR10, 0x2, URZ ;  /* 0x000000020a0a7890 */ /* 0x000fe2000fffe03f */
[----:B------:R-:W-:Y:S02]  /*1d50*/  CS2R R110, SRZ ;  /* 0x00000000006e7805 */ /* 0x000fe4000001ff00 */
[----:B------:R-:W-:Y:S01]  /*1d60*/  ISETP.NE.AND P1, PT, RZ, UR7, PT ;  /* 0x00000007ff007c0c */ /* 0x000fe2000bf25270 */
[----:B------:R-:W-:Y:S01]  /*1d70*/  UMOV UR9, 0x80000020 ;  /* 0x8000002000097882 */ /* 0x000fe20000000000 */
[----:B------:R-:W-:Y:S01]  /*1d80*/  UMOV UR11, 0x80000020 ;  /* 0x80000020000b7882 */ /* 0x000fe20000000000 */
        /* <DEDUP_REMOVED lines=17> */
[----:B------:R-:W-:Y:S01]  /*1ea0*/  CS2R R146, SRZ ;  /* 0x0000000000927805 */ /* 0x000fe2000001ff00 */
[----:B------:R-:W-:Y:S01]  /*1eb0*/  IMAD.MOV.U32 R148, RZ, RZ, RZ ;  /* 0x000000ffff947224 */ /* 0x000fe200078e00ff */
[----:B------:R-:W-:Y:S01]  /*1ec0*/  QGMMA.64x128x32.F32.E4M3.E4M3 R24, gdesc[UR8], R24, gsb0 ;  /* 0x01e00000081879f3 */ /* 0x000fe20008000818 */
[----:B------:R-:W-:Y:S05]  /*1ed0*/  @!P1 BRA `(.L_x_25) ;  /* 0x0000000400089947 */ /* 0x000fea0003800000 */
[----:B------:R-:W-:Y:S02]  /*1ee0*/  WARPGROUP.DEPBAR.LE gsb0, 0x0 ;  /* 0x00008000000079c5 */ /* 0x000fe40000010000 */
[----:B------:R-:W-:-:S01]  /*1ef0*/  FADD R147, RZ, R24 ;  /* 0x00000018ff937221 */ /* 0x000fc20000000000 */
[----:B------:R-:W-:Y:S01]  /*1f00*/  FADD R148, RZ, R25 ;  /* 0x00000019ff947221 */ /* 0x000fe20000000000 */
        /* <DEDUP_REMOVED lines=62> */
[----:B------:R-:W-:-:S06]  /*22f0*/  UMOV UR6, URZ ;  /* 0x0000003f00067c82 */ /* 0x000fcc0008000000 */
.L_x_25:
[----:B------:R-:W-:-:S04]  /*2300*/  UIADD3 UR17, UR4, 0x1, URZ ;  /* 0x0000000104117890 */ /* 0x000fc8000fffe03f */
[----:B------:R-:W-:-:S04]  /*2310*/  UISETP.NE.AND UP0, UPT, UR17, 0x5, UPT ;  /* 0x000000051100788c */ /* 0x000fc8000bf05270 */
[----:B------:R-:W-:Y:S02]  /*2320*/  USEL UR8, URZ, 0x1, UP0 ;  /* 0x000000013f087887 */ /* 0x000fe40008000000 */
[----:B------:R-:W-:Y:S02]  /*2330*/  USEL UR17, UR17, URZ, UP0 ;  /* 0x0000003f11117287 */ /* 0x000fe40008000000 */
[----:B------:R-:W-:-:S06]  /*2340*/  ULOP3.LUT UR8, UR5, UR8, URZ, 0x3c, !UPT ;  /* 0x0000000805087292 */ /* 0x000fcc000f8e3c3f */
[----:B------:R-:W-:Y:S01]  /*2350*/  IMAD.U32 R151, RZ, RZ, UR8 ;  /* 0x00000008ff977e24 */ /* 0x000fe2000f8e00ff */
[----:B------:R-:W-:-:S06]  /*2360*/  UMOV UR8, 0x1 ;  /* 0x0000000100087882 */ /* 0x000fcc0000000000 */
.L_x_20:
[----:B------:R-:W-:-:S06]  /*2370*/  UISETP.GE.AND UP0, UPT, UR14, 0x1, UPT ;  /* 0x000000010e00788c */ /* 0x000fcc000bf06270 */
[----:B------:R-:W-:-:S13]  /*2380*/  PLOP3.LUT P1, PT, PT, PT, UP0, 0x80, 0x0 ;  /* 0x000000000000781c */ /* 0x000fda0003f2f008 */
[----:B------:R-:W-:Y:S05]  /*2390*/  @!P1 BRA `(.L_x_26) ;  /* 0x0000000800049947 */ /* 0x000fea0003800000 */
[----:B------:R-:W-:Y:S01]  /*23a0*/  IMAD.U32 R18, RZ, RZ, UR14 ;  /* 0x0000000eff127e24 */ /* 0x000fe2000f8e00ff */
[----:B------:R-:W-:Y:S01]  /*23b0*/  ULDC UR23, c[0x0][0x50c] ;  /* 0x0001430000177ab9 */ /* 0x000fe20000000800 */
[----:B------:R-:W-:-:S07]  /*23c0*/  IMAD.U32 R19, RZ, RZ, UR4 ;  /* 0x00000004ff137e24 */ /* 0x000fce000f8e00ff */
.L_x_34:
[----:B------:R-:W-:-:S13]  /*23d0*/  ISETP.NE.AND P2, PT, R149, 0x3, PT ;  /* 0x000000039500780c */ /* 0x000fda0003f45270 */
[----:B0-----:R-:W-:Y:S05]  /*23e0*/  @!P2 BRA `(.L_x_27) ;  /* 0x000000000004a947 */ /* 0x001fea0003800000 */
[----:B------:R-:W-:Y:S01]  /*23f0*/  BPT.TRAP 0x1 ;  /* 0x000000040000795c */ /* 0x000fe20000300000 */
.L_x_27:
[----:B------:R-:W-:Y:S01]  /*2400*/  ULEA UR9, UR17, UR12, 0x3 ;  /* 0x0000000c11097291 */ /* 0x000fe2000f8e183f */
[----:B------:R-:W-:-:S08]  /*2410*/  SHF.L.U32 R20, R151, 0x1f, RZ ;  /* 0x0000001f97147819 */ /* 0x000fd000000006ff */
[----:B------:R0:W1:Y:S01]  /*2420*/  SYNCS.PHASECHK.TRANS64.TRYWAIT P1, [UR9], R20 ;  /* 0x00000014ff0075a7 */ /* 0x0000620008020149 */
[----:B------:R-:W-:Y:S05]  /*2430*/  @!P2 BRA `(.L_x_28) ;  /* 0x000000000004a947 */ /* 0x000fea0003800000 */
[----:B------:R-:W-:Y:S01]  /*2440*/  BPT.TRAP 0x1 ;  /* 0x000000040000795c */ /* 0x000fe20000300000 */
.L_x_28:
[----:B-1----:R-:W-:Y:S05]  /*2450*/  @P1 BRA `(.L_x_29) ;  /* 0x0000000000081947 */ /* 0x002fea0003800000 */
[----:B------:R-:W1:Y:S02]  /*2460*/  SYNCS.PHASECHK.TRANS64.TRYWAIT P1, [UR9], R20 ;  /* 0x00000014ff0075a7 */ /* 0x000e640008020149 */
[----:B-1----:R-:W-:Y:S05]  /*2470*/  @!P1 BRA `(.L_x_30) ;  /* 0x0000006c005c9947 */ /* 0x002fea0003800000 */
.L_x_29:
[----:B------:R-:W-:Y:S01]  /*2480*/  UIADD3 UR9, UR12, 0x180, URZ ;  /* 0x000001800c097890 */ /* 0x000fe2000fffe03f */
[----:B------:R-:W-:Y:S01]  /*2490*/  WARPGROUP.ARRIVE ;  /* 0x00000000000079c5 */ /* 0x000fe20000000000 */
[----:B------:R-:W-:Y:S02]  /*24a0*/  UIADD3 UR10, UR12, 0x5180, URZ ;  /* 0x000051800c0a7890 */ /* 0x000fe4000fffe03f */
[----:B------:R-:W-:Y:S02]  /*24b0*/  UISETP.NE.AND UP0, UPT, UR7, URZ, UPT ;  /* 0x0000003f0700728c */ /* 0x000fe4000bf05270 */
[----:B------:R-:W-:Y:S02]  /*24c0*/  USHF.R.U32.HI UR9, URZ, 0x4, UR9 ;  /* 0x000000043f097899 */ /* 0x000fe40008011609 */
[----:B------:R-:W-:Y:S02]  /*24d0*/  USHF.R.U32.HI UR10, URZ, 0x4, UR10 ;  /* 0x000000043f0a7899 */ /* 0x000fe4000801160a */
[----:B------:R-:W-:-:S02]  /*24e0*/  USEL UR8, UR8, URZ, !UP0 ;  /* 0x0000003f08087287 */ /* 0x000fc4000c000000 */
[----:B------:R-:W-:Y:S02]  /*24f0*/  ULOP3.LUT UR9, UR9, 0x3fff, URZ, 0xc0, !UPT ;  /* 0x00003fff09097892 */ /* 0x000fe4000f8ec03f */
[----:B------:R-:W-:Y:S02]  /*2500*/  ULOP3.LUT UR10, UR10, 0x3fff, URZ, 0xc0, !UPT ;  /* 0x00003fff0a0a7892 */ /* 0x000fe4000f8ec03f */
[----:B------:R-:W-:Y:S02]  /*2510*/  UISETP.NE.U32.AND UP0, UPT, UR8, URZ, UPT ;  /* 0x0000003f0800728c */ /* 0x000fe4000bf05070 */
[----:B------:R-:W-:Y:S02]  /*2520*/  ULOP3.LUT UR8, UR9, 0x10000, URZ, 0xfc, !UPT ;  /* 0x0001000009087892 */ /* 0x000fe4000f8efc3f */
[----:B------:R-:W-:Y:S02]  /*2530*/  ULOP3.LUT UR10, UR10, 0x10000, URZ, 0xfc, !UPT ;  /* 0x000100000a0a7892 */ /* 0x000fe4000f8efc3f */
[----:B------:R-:W-:-:S02]  /*2540*/  ULEA UR8, UR17, UR8, 0x8 ;  /* 0x0000000811087291 */ /* 0x000fc4000f8e403f */
[----:B------:R-:W-:Y:S01]  /*2550*/  ULEA UR10, UR17, UR10, 0x9 ;  /* 0x0000000a110a7291 */ /* 0x000fe2000f8e483f */
[----:B------:R-:W-:Y:S01]  /*2560*/  UMOV UR9, 0x80000020 ;  /* 0x8000002000097882 */ /* 0x000fe20000000000 */
[----:B------:R-:W-:Y:S01]  /*2570*/  UMOV UR11, 0x80000020 ;  /* 0x80000020000b7882 */ /* 0x000fe20000000000 */
[----:B------:R-:W-:-:S06]  /*2580*/  UIADD3 UR6, UR6, 0x2, URZ ;  /* 0x0000000206067890 */ /* 0x000fcc000fffe03f */
[----:B------:R-:W-:Y:S01]  /*2590*/  QGMMA.64x128x32.F32.E4M3.E4M3 R24, gdesc[UR8], R24, UP0 ;  /* 0x01e00000081879f3 */ /* 0x000fe2000bf00818 */
[----:B------:R-:W-:Y:S02]  /*25a0*/  UIADD3 UR8, UR8, 0x2, URZ ;  /* 0x0000000208087890 */ /* 0x000fe4000fffe03f */
[----:B------:R-:W-:Y:S01]  /*25b0*/  UIADD3 UR10, UR10, 0x2, URZ ;  /* 0x000000020a0a7890 */ /* 0x000fe2000fffe03f */
[----:B------:R-:W-:Y:S01]  /*25c0*/  UMOV UR9, 0x80000020 ;  /* 0x8000002000097882 */ /* 0x000fe20000000000 */
[----:B------:R-:W-:Y:S01]  /*25d0*/  UMOV UR11, 0x80000020 ;  /* 0x80000020000b7882 */ /* 0x000fe20000000000 */
[----:B------:R-:W-:-:S04]  /*25e0*/  UISETP.NE.AND UP0, UPT, UR6, UR23, UPT ;  /* 0x000000170600728c */ /* 0x000fc8000bf05270 */
[----:B------:R-:W-:-:S06]  /*25f0*/  USEL UR7, URZ, 0x1, UP0 ;  /* 0x000000013f077887 */ /* 0x000fcc0008000000 */
[----:B------:R-:W-:Y:S01]  /*2600*/  ISETP.NE.AND P1, PT, RZ, UR7, PT ;  /* 0x00000007ff007c0c */ /* 0x000fe2000bf25270 */
[----:B------:R-:W-:Y:S03]  /*2610*/  QGMMA.64x128x32.F32.E4M3.E4M3 R24, gdesc[UR8], R24, gsb0 ;  /* 0x01e00000081879f3 */ /* 0x000fe60008000818 */
[----:B------:R-:W-:-:S09]  /*2620*/  WARPGROUP.DEPBAR.LE gsb0, 0x1 ;  /* 0x00008000000079c5 */ /* 0x000fd20000010100 */
[----:B------:R-:W-:Y:S05]  /*2630*/  @!P1 BRA `(.L_x_31) ;  /* 0x0000000400089947 */ /* 0x000fea0003800000 */
[----:B------:R-:W-:Y:S02]  /*2640*/  WARPGROUP.DEPBAR.LE gsb0, 0x0 ;  /* 0x00008000000079c5 */ /* 0x000fe40000010000 */
[----:B------:R-:W-:-:S01]  /*2650*/  FADD R147, R24, R147 ;  /* 0x0000009318937221 */ /* 0x000fc20000000000 */
[----:B------:R-:W-:Y:S01]  /*2660*/  FADD R148, R25, R148 ;  /* 0x0000009419947221 */ /* 0x000fe20000000000 */
        /* <DEDUP_REMOVED lines=62> */
[----:B------:R-:W-:-:S06]  /*2a50*/  UMOV UR6, URZ ;  /* 0x0000003f00067c82 */ /* 0x000fcc0008000000 */
.L_x_31:
[----:B------:R-:W-:Y:S05]  /*2a60*/  @!P2 BRA `(.L_x_32) ;  /* 0x000000000004a947 */ /* 0x000fea0003800000 */
[----:B------:R-:W-:Y:S01]  /*2a70*/  BPT.TRAP 0x1 ;  /* 0x000000040000795c */ /* 0x000fe20000300000 */
.L_x_32:
[----:B01----:R-:W-:Y:S02]  /*2a80*/  @P0 LEA R20, R19, UR12, 0x3 ;  /* 0x0000000c13140c11 */ /* 0x003fe4000f8e18ff */
[----:B------:R-:W-:-:S03]  /*2a90*/  ISETP.GT.U32.AND P1, PT, R7, 0x1, PT ;  /* 0x000000010700780c */ /* 0x000fc60003f24070 */
[----:B------:R-:W-:-:S05]  /*2aa0*/  @P0 VIADD R21, R20, 0x28 ;  /* 0x0000002814150836 */ /* 0x000fca0000000000 */
[----:B------:R-:W-:-:S04]  /*2ab0*/  @P0 PRMT R21, R10, 0x654, R21 ;  /* 0x000006540a150816 */ /* 0x000fc80000000015 */
[----:B------:R0:W-:Y:S01]  /*2ac0*/  @P0 SYNCS.ARRIVE.TRANS64.RED.A1T0 RZ, [R21+URZ], RZ ;  /* 0x000000ff15ff09a7 */ /* 0x0001e2000810043f */
[----:B------:R-:W-:Y:S05]  /*2ad0*/  @P1 BRA `(.L_x_33) ;  /* 0x0000000000041947 */ /* 0x000fea0003800000 */
[----:B------:R-:W-:Y:S01]  /*2ae0*/  BPT.TRAP 0x1 ;  /* 0x000000040000795c */ /* 0x000fe20000300000 */
.L_x_33:
[----:B------:R-:W-:Y:S01]  /*2af0*/  UIADD3 UR17, UR17, 0x1, URZ ;  /* 0x0000000111117890 */ /* 0x000fe2000fffe03f */
[C---:B------:R-:W-:Y:S01]  /*2b00*/  ISETP.GT.AND P2, PT, R18.reuse, 0x1, PT ;  /* 0x000000011200780c */ /* 0x040fe20003f44270 */
[----:B------:R-:W-:Y:S02]  /*2b10*/  VIADD R19, R19, 0x1 ;  /* 0x0000000113137836 */ /* 0x000fe40000000000 */
[----:B------:R-:W-:Y:S01]  /*2b20*/  UISETP.NE.AND UP0, UPT, UR17, 0x5, UPT ;  /* 0x000000051100788c */ /* 0x000fe2000bf05270 */
[----:B------:R-:W-:Y:S02]  /*2b30*/  VIADD R18, R18, 0xffffffff ;  /* 0xffffffff12127836 */ /* 0x000fe40000000000 */
[C---:B------:R-:W-:Y:S01]  /*2b40*/  ISETP.NE.AND P1, PT, R19.reuse, 0x5, PT ;  /* 0x000000051300780c */ /* 0x040fe20003f25270 */
[----:B------:R-:W-:Y:S02]  /*2b50*/  USEL UR8, URZ, 0x1, UP0 ;  /* 0x000000013f087887 */ /* 0x000fe40008000000 */
[----:B------:R-:W-:Y:S01]  /*2b60*/  USEL UR17, UR17, URZ, UP0 ;  /* 0x0000003f11117287 */ /* 0x000fe20008000000 */
[----:B------:R-:W-:-:S03]  /*2b70*/  SEL R19, R19, RZ, P1 ;  /* 0x000000ff13137207 */ /* 0x000fc60000800000 */
[----:B------:R-:W-:Y:S01]  /*2b80*/  LOP3.LUT R151, R151, UR8, RZ, 0x3c, !PT ;  /* 0x0000000897977c12 */ /* 0x000fe2000f8e3cff */
[----:B------:R-:W-:Y:S01]  /*2b90*/  UMOV UR8, 0x1 ;  /* 0x0000000100087882 */ /* 0x000fe20000000000 */
[----:B------:R-:W-:Y:S06]  /*2ba0*/  @P2 BRA `(.L_x_34) ;  /* 0xfffffff800082947 */ /* 0x000fec000383ffff */
.L_x_26:
[----:B------:R-:W-:Y:S01]  /*2bb0*/  UISETP.NE.AND UP0, UPT, UR6, URZ, UPT ;  /* 0x0000003f0600728c */ /* 0x000fe2000bf05270 */
[----:B------:R-:W1:Y:S01]  /*2bc0*/  LDC R18, c[0x0][0x28c] ;  /* 0x0000a300ff127b82 */ /* 0x000e620000000800 */
[----:B------:R-:W-:Y:S02]  /*2bd0*/  IMAD.U32 R19, RZ, RZ, UR22 ;  /* 0x00000016ff137e24 */ /* 0x000fe4000f8e00ff */
[----:B------:R-:W-:-:S06]  /*2be0*/  USEL UR6, URZ, 0x1, !UP0 ;  /* 0x000000013f067887 */ /* 0x000fcc000c000000 */
[----:B------:R-:W-:-:S13]  /*2bf0*/  ISETP.NE.AND P1, PT, RZ, UR6, PT ;  /* 0x00000006ff007c0c */ /* 0x000fda000bf25270 */
[----:B------:R-:W-:Y:S05]  /*2c00*/  @!P1 BRA `(.L_x_35) ;  /* 0x0000000400049947 */ /* 0x000fea0003800000 */
[----:B------:R-:W-:Y:S02]  /*2c10*/  WARPGROUP.DEPBAR.LE gsb0, 0x0 ;  /* 0x00008000000079c5 */ /* 0x000fe40000010000 */
[----:B------:R-:W-:Y:S01]  /*2c20*/  FADD R147, R24, R147 ;  /* 0x0000009318937221 */ /* 0x000fe20000000000 */
        /* <DEDUP_REMOVED lines=62> */
[----:B------:R-:W-:-:S07]  /*3010*/  FADD R88, R88, R87 ;  /* 0x0000005758587221 */ /* 0x000fce0000000000 */
.L_x_35:
[----:B-1----:R-:W-:Y:S01]  /*3020*/  ISETP.GE.AND P1, PT, R18, 0x1, PT ;  /* 0x000000011200780c */ /* 0x002fe20003f26270 */
[----:B------:R1:W-:Y:S01]  /*3030*/  SYNCS.ARRIVE.TRANS64.A1T0 RZ, [R19+UR21], RZ ;  /* 0x000000ff13ff79a7 */ /* 0x0003e20008100015 */
[----:B------:R-:W-:-:S11]  /*3040*/  WARPGROUP.DEPBAR.LE gsb0, 0x0 ;  /* 0x00008000000079c5 */ /* 0x000fd60000010000 */
[----:B------:R-:W-:Y:S05]  /*3050*/  @!P1 BRA `(.L_x_36) ;  /* 0x0000000000449947 */ /* 0x000fea0003800000 */
[----:B------:R-:W-:-:S13]  /*3060*/  ISETP.NE.AND P1, PT, R149, 0x3, PT ;  /* 0x000000039500780c */ /* 0x000fda0003f25270 */
[----:B------:R-:W-:Y:S05]  /*3070*/  @!P1 BRA `(.L_x_37) ;  /* 0x0000000000049947 */ /* 0x000fea0003800000 */
[----:B------:R-:W-:Y:S01]  /*3080*/  BPT.TRAP 0x1 ;  /* 0x000000040000795c */ /* 0x000fe20000300000 */
.L_x_37:
[----:B------:R-:W-:Y:S01]  /*3090*/  VOTEU.ANY UP0, P0 ;  /* 0x00000000003f7886 */ /* 0x000fe20000000100 */
[----:B------:R-:W-:-:S04]  /*30a0*/  ISETP.GT.U32.AND P1, PT, R7, 0x1, PT ;  /* 0x000000010700780c */ /* 0x000fc80003f24070 */
[----:B------:R-:W-:-:S06]  /*30b0*/  @UP0 UIADD3 UR6, UR14, UR4, URZ ;  /* 0x000000040e060290 */ /* 0x000fcc000fffe03f */
[----:B------:R-:W-:Y:S02]  /*30c0*/  IMAD.U32 R18, RZ, RZ, UR6 ;  /* 0x00000006ff127e24 */ /* 0x000fe4000f8e00ff */
[----:B0-----:R-:W-:Y:S02]  /*30d0*/  IMAD.U32 R21, RZ, RZ, UR6 ;  /* 0x00000006ff157e24 */ /* 0x001fe4000f8e00ff */
[----:B-1----:R-:W-:-:S05]  /*30e0*/  @P0 IMAD.WIDE.U32 R18, R18, -0x33333333, RZ ;  /* 0xcccccccd12120825 */ /* 0x002fca00078e00ff */
[----:B------:R-:W-:-:S05]  /*30f0*/  @P0 SHF.R.U32.HI R18, RZ, 0x2, R19 ;  /* 0x00000002ff120819 */ /* 0x000fca0000011613 */
[----:B------:R-:W-:-:S05]  /*3100*/  @P0 IMAD R18, R18, -0x5, R21 ;  /* 0xfffffffb12120824 */ /* 0x000fca00078e0215 */
[----:B------:R-:W-:-:S05]  /*3110*/  @P0 LEA R18, R18, UR12, 0x3 ;  /* 0x0000000c12120c11 */ /* 0x000fca000f8e18ff */
[----:B------:R-:W-:-:S05]  /*3120*/  @P0 VIADD R19, R18, 0x28 ;  /* 0x0000002812130836 */ /* 0x000fca0000000000 */
[----:B------:R-:W-:-:S04]  /*3130*/  @P0 PRMT R19, R10, 0x654, R19 ;  /* 0x000006540a130816 */ /* 0x000fc80000000013 */
[----:B------:R4:W-:Y:S01]  /*3140*/  @P0 SYNCS.ARRIVE.TRANS64.RED.A1T0 RZ, [R19+URZ], RZ ;  /* 0x000000ff13ff09a7 */ /* 0x0009e2000810043f */
[----:B------:R-:W-:Y:S05]  /*3150*/  @P1 BRA `(.L_x_36) ;  /* 0x0000000000041947 */ /* 0x000fea0003800000 */
[----:B------:R-:W-:Y:S01]  /*3160*/  BPT.TRAP 0x1 ;  /* 0x000000040000795c */ /* 0x000fe20000300000 */
.L_x_36:
[----:B------:R-:W-:Y:S01]  /*3170*/  SHF.L.U32 R18, R150, 0x1f, RZ ;  /* 0x0000001f96127819 */ /* 0x000fe200000006ff */
[----:B------:R-:W-:Y:S01]  /*3180*/  UIADD3 UR4, UR20, UR4, URZ ;  /* 0x0000000414047290 */ /* 0x000fe2000fffe03f */
[----:B------:R-:W0:Y:S01]  /*3190*/  LDC R31, c[0x0][0x288] ;  /* 0x0000a200ff1f7b82 */ /* 0x000e220000000800 */
[----:B------:R-:W-:Y:S01]  /*31a0*/  UISETP.GE.U32.AND UP1, UPT, UR20, 0x5, UPT ;  /* 0x000000051400788c */ /* 0x000fe2000bf26070 */
[----:B------:R-:W-:Y:S01]  /*31b0*/  IMAD.SHL.U32 R26, R14, 0x2, RZ ;  /* 0x000000020e1a7824 */ /* 0x000fe200078e00ff */
[----:B------:R-:W-:Y:S02]  /*31c0*/  UISETP.GT.U32.AND UP0, UPT, UR4, 0x4, UPT ;  /* 0x000000040400788c */ /* 0x000fe4000bf04070 */
[----:B------:R-:W-:Y:S02]  /*31d0*/  UIMAD.WIDE.U32 UR6, UR4, -0x33333333, URZ ;  /* 0xcccccccd040678a5 */ /* 0x000fe4000f8e003f */
[----:B------:R-:W-:Y:S01]  /*31e0*/  UISETP.LT.U32.AND UP0, UPT, UR20, 0x5, UP0 ;  /* 0x000000051400788c */ /* 0x000fe20008701070 */
[----:B------:R-:W2:Y:S01]  /*31f0*/  SYNCS.PHASECHK.TRANS64.TRYWAIT P1, [UR15+0x8], R18 ;  /* 0x00000812ff0075a7 */ /* 0x000ea2000802014f */
[----:B------:R-:W-:Y:S01]  /*3200*/  USHF.R.U32.HI UR6, URZ, 0x2, UR7 ;  /* 0x000000023f067899 */ /* 0x000fe20008011607 */
[----:B------:R-:W-:Y:S01]  /*3210*/  SHF.R.S32.HI R27, RZ, 0x1f, R26 ;  /* 0x0000001fff1b7819 */ /* 0x000fe2000001141a */
[----:B------:R-:W-:-:S02]  /*3220*/  USEL UR8, URZ, 0x1, !UP0 ;  /* 0x000000013f087887 */ /* 0x000fc4000c000000 */
[----:B------:R-:W-:Y:S02]  /*3230*/  UIMAD UR4, UR6, -0x5, UR4 ;  /* 0xfffffffb060478a4 */ /* 0x000fe4000f8e0204 */
[----:B------:R-:W-:-:S04]  /*3240*/  ULOP3.LUT UR5, UR5, UR8, URZ, 0x3c, !UPT ;  /* 0x0000000805057292 */ /* 0x000fc8000f8e3c3f */
[----:B------:R-:W-:Y:S01]  /*3250*/  @UP1 ULOP3.LUT UR5, UR5, 0x1, UR6, 0x78, !UPT ;  /* 0x0000000105051892 */ /* 0x000fe2000f8e7806 */
[----:B0-2---:R-:W-:Y:S11]  /*3260*/  @!P1 BRA `(.L_x_38) ;  /* 0x0000005c00f89947 */ /* 0x005ff60003800000 */
.L_x_197:
[----:B------:R-:W-:Y:S01]  /*3270*/  IMAD.SHL.U32 R33, R5, 0x80, RZ ;  /* 0x0000008005217824 */ /* 0x000fe200078e00ff */
[----:B------:R-:W-:Y:S01]  /*3280*/  ULDC UR8, c[0x0][0x284] ;  /* 0x0000a10000087ab9 */ /* 0x000fe20000000800 */
[----:B------:R-:W-:Y:S01]  /*3290*/  IMAD.SHL.U32 R5, R6, 0x40, RZ ;  /* 0x0000004006057824 */ /* 0x000fe200078e00ff */
[----:B------:R-:W-:Y:S01]  /*32a0*/  SHF.R.S32.HI R32, RZ, 0x1f, R4 ;  /* 0x0000001fff207819 */ /* 0x000fe20000011404 */
[----:B------:R-:W-:Y:S01]  /*32b0*/  ULDC.64 UR6, c[0x0][0x5d0] ;  /* 0x0001740000067ab9 */ /* 0x000fe20000000a00 */
[----:B------:R-:W-:Y:S01]  /*32c0*/  SHF.R.S32.HI R30, RZ, 0x1f, R33 ;  /* 0x0000001fff1e7819 */ /* 0x000fe20000011421 */
[----:B01--4-:R-:W-:Y:S01]  /*32d0*/  IMAD.WIDE.U32 R18, R4, UR6, R26 ;  /* 0x0000000604127c25 */ /* 0x013fe2000f8e001a */
[----:B------:R-:W-:-:S03]  /*32e0*/  ISETP.GE.AND P1, PT, R5, UR8, PT ;  /* 0x0000000805007c0c */ /* 0x000fc6000bf26270 */
[----:B------:R-:W-:Y:S01]  /*32f0*/  IMAD R21, R32, UR6, RZ ;  /* 0x0000000620157c24 */ /* 0x000fe2000f8e02ff */
[C---:B------:R-:W-:Y:S02]  /*3300*/  ISETP.GE.OR P1, PT, R33.reuse, R31, P1 ;  /* 0x0000001f2100720c */ /* 0x040fe40000f26670 */
[----:B------:R-:W-:Y:S01]  /*3310*/  IADD3 R18, P2, R33, R18, RZ ;  /* 0x0000001221127210 */ /* 0x000fe20007f5e0ff */
[----:B------:R-:W-:-:S05]  /*3320*/  IMAD R21, R4, UR7, R21 ;  /* 0x0000000704157c24 */ /* 0x000fca000f8e0215 */
[----:B------:R-:W-:-:S05]  /*3330*/  IADD3.X R19, R30, R19, R21, P2, !PT ;  /* 0x000000131e137210 */ /* 0x000fca00017fe415 */
[----:B------:R-:W-:Y:S05]  /*3340*/  @P1 BRA `(.L_x_39) ;  /* 0x0000004400b81947 */ /* 0x000fea0003800000 */
[----:B------:R-:W0:Y:S01]  /*3350*/  LDC.64 R28, c[0x0][0x5c8] ;  /* 0x00017200ff1c7b82 */ /* 0x000e220000000a00 */
[----:B------:R-:W-:Y:S01]  /*3360*/  IMAD.WIDE R24, R6, 0x40, R12 ;  /* 0x0000004006187825 */ /* 0x000fe200078e020c */
[----:B------:R-:W-:Y:S01]  /*3370*/  ULDC.64 UR6, c[0x0][0x5c0] ;  /* 0x0001700000067ab9 */ /* 0x000fe20000000a00 */
[----:B------:R-:W-:Y:S02]  /*3380*/  BSSY B0, `(.L_x_39) ;  /* 0x000046a000007945 */ /* 0x000fe40003800000 */
[-C--:B0-----:R-:W-:Y:S02]  /*3390*/  IMAD R6, R25, R28.reuse, RZ ;  /* 0x0000001c19067224 */ /* 0x081fe400078e02ff */
[----:B------:R-:W-:-:S04]  /*33a0*/  IMAD.WIDE.U32 R18, R24, R28, R18 ;  /* 0x0000001c18127225 */ /* 0x000fc800078e0012 */
[----:B------:R-:W-:Y:S01]  /*33b0*/  IMAD R21, R24, R29, R6 ;  /* 0x0000001d18157224 */ /* 0x000fe200078e0206 */
[----:B------:R-:W-:Y:S02]  /*33c0*/  LEA R6, P1, R28, R18, 0x3 ;  /* 0x000000121c067211 */ /* 0x000fe400078218ff */
[----:B------:R-:W-:Y:S01]  /*33d0*/  IADD3 R20, P2, R18, UR6, RZ ;  /* 0x0000000612147c10 */ /* 0x000fe2000ff5e0ff */
[----:B------:R-:W-:Y:S01]  /*33e0*/  IMAD.IADD R21, R19, 0x1, R21 ;  /* 0x0000000113157824 */ /* 0x000fe200078e0215 */
[----:B------:R-:W-:Y:S01]  /*33f0*/  IADD3 R18, P4, R6, UR6, RZ ;  /* 0x0000000606127c10 */ /* 0x000fe2000ff9e0ff */
[----:B------:R-:W-:Y:S02]  /*3400*/  IMAD R6, R14, -0x2, R31 ;  /* 0xfffffffe0e067824 */ /* 0x000fe400078e021f */
[----:B------:R-:W-:Y:S01]  /*3410*/  IMAD.IADD R31, R16, 0x1, -R5 ;  /* 0x00000001101f7824 */ /* 0x000fe200078e0a05 */
[----:B------:R-:W-:Y:S01]  /*3420*/  LEA.HI.X R19, R28, R21, R29, 0x3, P1 ;  /* 0x000000151c137211 */ /* 0x000fe200008f1c1d */
[----:B------:R-:W-:Y:S01]  /*3430*/  IMAD.IADD R6, R6, 0x1, -R33 ;  /* 0x0000000106067824 */ /* 0x000fe200078e0a21 */
[----:B---3-5:R-:W-:-:S02]  /*3440*/  FSETP.NEU.AND P1, PT, R15, RZ, PT ;  /* 0x000000ff0f00720b */ /* 0x028fc40003f2d000 */
[----:B------:R-:W-:Y:S02]  /*3450*/  IADD3.X R21, R21, UR7, RZ, P2, !PT ;  /* 0x0000000715157c10 */ /* 0x000fe400097fe4ff */
[----:B------:R-:W-:-:S09]  /*3460*/  IADD3.X R19, R19, UR7, RZ, P4, !PT ;  /* 0x0000000713137c10 */ /* 0x000fd2000a7fe4ff */
[----:B------:R-:W-:Y:S05]  /*3470*/  @!P1 BRA `(.L_x_40) ;  /* 0x0000003400609947 */ /* 0x000fea0003800000 */
[----:B------:R-:W-:Y:S01]  /*3480*/  ULDC.64 UR6, c[0x0][0x5b8] ;  /* 0x00016e0000067ab9 */ /* 0x000fe20000000a00 */
[----:B------:R-:W-:Y:S01]  /*3490*/  ULDC.64 UR8, c[0x0][0x5a8] ;  /* 0x00016a0000087ab9 */ /* 0x000fe20000000a00 */
[----:B------:R-:W-:Y:S01]  /*34a0*/  IMAD.WIDE.U32 R26, R4, UR6, R26 ;  /* 0x00000006041a7c25 */ /* 0x000fe2000f8e001a */
[----:B------:R-:W-:Y:S01]  /*34b0*/  BSSY B1, `(.L_x_41) ;  /* 0x0000010000017945 */ /* 0x000fe20003800000 */
[----:B------:R-:W-:Y:S02]  /*34c0*/  PRMT R28, RZ, 0x7610, R28 ;  /* 0x00007610ff1c7816 */ /* 0x000fe4000000001c */
[----:B------:R-:W-:Y:S01]  /*34d0*/  IMAD R5, R32, UR6, RZ ;  /* 0x0000000620057c24 */ /* 0x000fe2000f8e02ff */
[----:B------:R-:W-:-:S03]  /*34e0*/  IADD3 R26, P1, R33, R26, RZ ;  /* 0x0000001a211a7210 */ /* 0x000fc60007f3e0ff */
[----:B------:R-:W-:Y:S01]  /*34f0*/  IMAD R5, R4, UR7, R5 ;  /* 0x0000000704057c24 */ /* 0x000fe2000f8e0205 */
[----:B------:R-:W-:Y:S02]  /*3500*/  ULDC.64 UR6, c[0x0][0x5b0] ;  /* 0x00016c0000067ab9 */ /* 0x000fe40000000a00 */
[----:B------:R-:W-:Y:S02]  /*3510*/  IMAD R29, R25, UR6, RZ ;  /* 0x00000006191d7c24 */ /* 0x000fe4000f8e02ff */
[----:B------:R-:W-:Y:S02]  /*3520*/  IADD3.X R27, R30, R27, R5, P1, !PT ;  /* 0x0000001b1e1b7210 */ /* 0x000fe40000ffe405 */
[----:B------:R-:W-:Y:S01]  /*3530*/  ISETP.GE.AND P1, PT, R31, 0x1, PT ;  /* 0x000000011f00780c */ /* 0x000fe20003f26270 */
[C---:B------:R-:W-:Y:S02]  /*3540*/  IMAD R29, R24.reuse, UR7, R29 ;  /* 0x00000007181d7c24 */ /* 0x040fe4000f8e021d */
[----:B------:R-:W-:Y:S01]  /*3550*/  IMAD.WIDE.U32 R4, R24, UR6, R26 ;  /* 0x0000000618047c25 */ /* 0x000fe2000f8e001a */
[----:B------:R-:W-:-:S02]  /*3560*/  ISETP.LT.OR P5, PT, R6, 0x1, !P1 ;  /* 0x000000010600780c */ /* 0x000fc40004fa1670 */
[----:B------:R-:W-:-:S04]  /*3570*/  IADD3 R4, P2, R4, UR8, RZ ;  /* 0x0000000804047c10 */ /* 0x000fc8000ff5e0ff */
[----:B------:R-:W-:-:S07]  /*3580*/  IADD3.X R5, R5, UR9, R29, P2, !PT ;  /* 0x0000000905057c10 */ /* 0x000fce00097fe41d */
[----:B------:R-:W-:Y:S05]  /*3590*/  @P5 BRA `(.L_x_42) ;  /* 0x0000000000045947 */ /* 0x000fea0003800000 */
[----:B------:R0:W5:Y:S02]  /*35a0*/  LDG.E.U8 R28, desc[UR18][R4.64] ;  /* 0x00000012041c7981 */ /* 0x000164000c1e1100 */
.L_x_42:
[----:B------:R-:W-:Y:S05]  /*35b0*/  BSYNC B1 ;  /* 0x0000000000017941 */ /* 0x000fea0003800000 */
.L_x_41:
[----:B-----5:R-:W-:Y:S01]  /*35c0*/  LOP3.LUT R28, R28, 0xff, RZ, 0xc0, !PT ;  /* 0x000000ff1c1c7812 */ /* 0x020fe200078ec0ff */
[----:B------:R-:W-:Y:S01]  /*35d0*/  BSSY B1, `(.L_x_43) ;  /* 0x000000b000017945 */ /* 0x000fe20003800000 */
[----:B------:R-:W-:Y:S02]  /*35e0*/  ISETP.LT.OR P4, PT, R6, 0x2, !P1 ;  /* 0x000000020600780c */ /* 0x000fe40004f81670 */
[----:B------:R-:W-:-:S05]  /*35f0*/  F2FP.F16.E4M3.UNPACK_B R28, R28 ;  /* 0x0000001cff1c723e */ /* 0x000fca00020006ff */
[----:B------:R-:W-:-:S05]  /*3600*/  HADD2.F32 R28, -RZ, R28.H0_H0 ;  /* 0x2000001cff1c7230 */ /* 0x000fca0000004100 */
[----:B------:R-:W-:-:S04]  /*3610*/  FMUL R28, R28, R15 ;  /* 0x0000000f1c1c7220 */ /* 0x000fc80000400000 */
[----:B------:R-:W-:-:S05]  /*3620*/  FFMA R28, R147, R11, R28 ;  /* 0x0000000b931c7223 */ /* 0x000fca000000001c */
[----:B------:R-:W-:Y:S02]  /*3630*/  F2FP.SATFINITE.E4M3.F32.PACK_AB_MERGE_C R29, RZ, R28, RZ ;  /* 0x0000001cff1d723e */ /* 0x000fe400048070ff */
[----:B------:R-:W-:-:S03]  /*3640*/  PRMT R28, RZ, 0x7610, R28 ;  /* 0x00007610ff1c7816 */ /* 0x000fc6000000001c */
[----:B------:R1:W-:Y:S01]  /*3650*/  @!P5 STG.E.U8 desc[UR18][R20.64], R29 ;  /* 0x0000001d1400d986 */ /* 0x0003e2000c101112 */
[----:B------:R-:W-:Y:S05]  /*3660*/  @P4 BRA `(.L_x_44) ;  /* 0x0000000000044947 */ /* 0x000fea0003800000 */
[----:B------:R2:W5:Y:S02]  /*3670*/  LDG.E.U8 R28, desc[UR18][R4.64+0x1] ;  /* 0x00000112041c7981 */ /* 0x000564000c1e1100 */
.L_x_44:
[----:B------:R-:W-:Y:S05]  /*3680*/  BSYNC B1 ;  /* 0x0000000000017941 */ /* 0x000fea0003800000 */
.L_x_43:
[----:B-----5:R-:W-:Y:S01]  /*3690*/  LOP3.LUT R28, R28, 0xff, RZ, 0xc0, !PT ;  /* 0x000000ff1c1c7812 */ /* 0x020fe200078ec0ff */
[----:B------:R-:W-:Y:S01]  /*36a0*/  BSSY B1, `(.L_x_45) ;  /* 0x0000013000017945 */ /* 0x000fe20003800000 */
[----:B-1----:R-:W-:Y:S02]  /*36b0*/  IADD3 R29, P2, R24, 0x8, RZ ;  /* 0x00000008181d7810 */ /* 0x002fe40007f5e0ff */
[----:B------:R-:W-:-:S03]  /*36c0*/  F2FP.F16.E4M3.UNPACK_B R28, R28 ;  /* 0x0000001cff1c723e */ /* 0x000fc600020006ff */
[----:B------:R-:W-:Y:S01]  /*36d0*/  IMAD.X R24, RZ, RZ, R25, P2 ;  /* 0x000000ffff187224 */ /* 0x000fe200010e0619 */
[----:B------:R-:W-:Y:S01]  /*36e0*/  ISETP.GE.AND P2, PT, R31, 0x9, PT ;  /* 0x000000091f00780c */ /* 0x000fe20003f46270 */
[----:B------:R-:W-:Y:S02]  /*36f0*/  HADD2.F32 R28, -RZ, R28.H0_H0 ;  /* 0x2000001cff1c7230 */ /* 0x000fe40000004100 */
[----:B------:R-:W-:Y:S01]  /*3700*/  IMAD R24, R24, UR6, RZ ;  /* 0x0000000618187c24 */ /* 0x000fe2000f8e02ff */
[----:B------:R-:W-:Y:S01]  /*3710*/  ISETP.LT.OR P5, PT, R6, 0x1, !P2 ;  /* 0x000000010600780c */ /* 0x000fe200057a1670 */
[----:B------:R-:W-:-:S04]  /*3720*/  IMAD.WIDE.U32 R26, R29, UR6, R26 ;  /* 0x000000061d1a7c25 */ /* 0x000fc8000f8e001a */
[----:B------:R-:W-:Y:S01]  /*3730*/  FMUL R25, R28, R15 ;  /* 0x0000000f1c197220 */ /* 0x000fe20000400000 */
[----:B------:R-:W-:-:S03]  /*3740*/  IMAD R29, R29, UR7, R24 ;  /* 0x000000071d1d7c24 */ /* 0x000fc6000f8e0218 */
[----:B------:R-:W-:Y:S01]  /*3750*/  FFMA R25, R148, R11, R25 ;  /* 0x0000000b94197223 */ /* 0x000fe20000000019 */
[----:B------:R-:W-:Y:S02]  /*3760*/  IADD3 R24, P6, R26, UR8, RZ ;  /* 0x000000081a187c10 */ /* 0x000fe4000ffde0ff */
[----:B------:R-:W-:Y:S02]  /*3770*/  PRMT R26, RZ, 0x7610, R26 ;  /* 0x00007610ff1a7816 */ /* 0x000fe4000000001a */
[----:B------:R-:W-:Y:S02]  /*3780*/  F2FP.SATFINITE.E4M3.F32.PACK_AB_MERGE_C R31, RZ, R25, RZ ;  /* 0x00000019ff1f723e */ /* 0x000fe400048070ff */
[----:B------:R-:W-:-:S03]  /*3790*/  IADD3.X R25, R27, UR9, R29, P6, !PT ;  /* 0x000000091b197c10 */ /* 0x000fc6000b7fe41d */
[----:B------:R1:W-:Y:S01]  /*37a0*/  @!P4 STG.E.U8 desc[UR18][R20.64+0x1], R31 ;  /* 0x0000011f1400c986 */ /* 0x0003e2000c101112 */
[----:B------:R-:W-:Y:S05]  /*37b0*/  @P5 BRA `(.L_x_46) ;  /* 0x0000000000045947 */ /* 0x000fea0003800000 */
[----:B------:R3:W5:Y:S02]  /*37c0*/  LDG.E.U8 R26, desc[UR18][R24.64] ;  /* 0x00000012181a7981 */ /* 0x000764000c1e1100 */
.L_x_46:
[----:B------:R-:W-:Y:S05]  /*37d0*/  BSYNC B1 ;  /* 0x0000000000017941 */ /* 0x000fea0003800000 */
.L_x_45:
        /* <DEDUP_REMOVED lines=12> */
.L_x_48:
[----:B------:R-:W-:Y:S05]  /*38a0*/  BSYNC B1 ;  /* 0x0000000000017941 */ /* 0x000fea0003800000 */
.L_x_47:
[----:B-----5:R-:W-:Y:S01]  /*38b0*/  LOP3.LUT R26, R26, 0xff, RZ, 0xc0, !PT ;  /* 0x000000ff1a1a7812 */ /* 0x020fe200078ec0ff */
[----:B------:R-:W-:Y:S01]  /*38c0*/  BSSY B1, `(.L_x_49) ;  /* 0x000000b000017945 */ /* 0x000fe20003800000 */
[----:B------:R-:W-:Y:S02]  /*38d0*/  ISETP.LT.OR P5, PT, R6, 0x9, !P1 ;  /* 0x000000090600780c */ /* 0x000fe40004fa1670 */
[----:B------:R-:W-:-:S05]  /*38e0*/  F2FP.F16.E4M3.UNPACK_B R26, R26 ;  /* 0x0000001aff1a723e */ /* 0x000fca00020006ff */
[----:B------:R-:W-:-:S05]  /*38f0*/  HADD2.F32 R26, -RZ, R26.H0_H0 ;  /* 0x2000001aff1a7230 */ /* 0x000fca0000004100 */
[----:B----4-:R-:W-:Y:S01]  /*3900*/  FMUL R27, R26, R15 ;  /* 0x0000000f1a1b7220 */ /* 0x010fe20000400000 */
[----:B------:R-:W-:-:S03]  /*3910*/  PRMT R26, RZ, 0x7610, R26 ;  /* 0x00007610ff1a7816 */ /* 0x000fc6000000001a */
[----:B------:R-:W-:-:S05]  /*3920*/  FFMA R27, R146, R11, R27 ;  /* 0x0000000b921b7223 */ /* 0x000fca000000001b */
[----:B------:R-:W-:-:S05]  /*3930*/  F2FP.SATFINITE.E4M3.F32.PACK_AB_MERGE_C R27, RZ, R27, RZ ;  /* 0x0000001bff1b723e */ /* 0x000fca00048070ff */
[----:B------:R4:W-:Y:S01]  /*3940*/  @!P4 STG.E.U8 desc[UR18][R18.64+0x1], R27 ;  /* 0x0000011b1200c986 */ /* 0x0009e2000c101112 */
[----:B------:R-:W-:Y:S05]  /*3950*/  @P5 BRA `(.L_x_50) ;  /* 0x0000000000045947 */ /* 0x000fea0003800000 */
[----:B------:R0:W5:Y:S02]  /*3960*/  LDG.E.U8 R26, desc[UR18][R4.64+0x8] ;  /* 0x00000812041a7981 */ /* 0x000164000c1e1100 */
.L_x_50:
[----:B------:R-:W-:Y:S05]  /*3970*/  BSYNC B1 ;  /* 0x0000000000017941 */ /* 0x000fea0003800000 */
.L_x_49:
[----:B-----5:R-:W-:Y:S01]  /*3980*/  LOP3.LUT R26, R26, 0xff, RZ, 0xc0, !PT ;  /* 0x000000ff1a1a7812 */ /* 0x020fe200078ec0ff */
[----:B------:R-:W-:Y:S01]  /*3990*/  BSSY B1, `(.L_x_51) ;  /* 0x000000b000017945 */ /* 0x000fe20003800000 */
[----:B------:R-:W-:Y:S02]  /*39a0*/  ISETP.LT.OR P4, PT, R6, 0xa, !P1 ;  /* 0x0000000a0600780c */ /* 0x000fe40004f81670 */
[----:B------:R-:W-:-:S05]  /*39b0*/  F2FP.F16.E4M3.UNPACK_B R26, R26 ;  /* 0x0000001aff1a723e */ /* 0x000fca00020006ff */
[----:B------:R-:W-:-:S05]  /*39c0*/  HADD2.F32 R26, -RZ, R26.H0_H0 ;  /* 0x2000001aff1a7230 */ /* 0x000fca0000004100 */
[----:B------:R-:W-:-:S04]  /*39d0*/  FMUL R26, R26, R15 ;  /* 0x0000000f1a1a7220 */ /* 0x000fc80000400000 */
[----:B------:R-:W-:-:S05]  /*39e0*/  FFMA R26, R143, R11, R26 ;  /* 0x0000000b8f1a7223 */ /* 0x000fca000000001a */
[----:B----4-:R-:W-:Y:S02]  /*39f0*/  F2FP.SATFINITE.E4M3.F32.PACK_AB_MERGE_C R27, RZ, R26, RZ ;  /* 0x0000001aff1b723e */ /* 0x010fe400048070ff */
[----:B------:R-:W-:-:S03]  /*3a00*/  PRMT R26, RZ, 0x7610, R26 ;  /* 0x00007610ff1a7816 */ /* 0x000fc6000000001a */
[----:B------:R4:W-:Y:S01]  /*3a10*/  @!P5 STG.E.U8 desc[UR18][R20.64+0x8], R27 ;  /* 0x0000081b1400d986 */ /* 0x0009e2000c101112 */
[----:B------:R-:W-:Y:S05]  /*3a20*/  @P4 BRA `(.L_x_52) ;  /* 0x0000000000044947 */ /* 0x000fea0003800000 */
[----:B------:R0:W5:Y:S02]  /*3a30*/  LDG.E.U8 R26, desc[UR18][R4.64+0x9] ;  /* 0x00000912041a7981 */ /* 0x000164000c1e1100 */
.L_x_52:
[----:B------:R-:W-:Y:S05]  /*3a40*/  BSYNC B1 ;  /* 0x0000000000017941 */ /* 0x000fea0003800000 */
.L_x_51:
        /* <DEDUP_REMOVED lines=12> */
.L_x_54:
[----:B------:R-:W-:Y:S05]  /*3b10*/  BSYNC B1 ;  /* 0x0000000000017941 */ /* 0x000fea0003800000 */
.L_x_53:
        /* <DEDUP_REMOVED lines=12> */
.L_x_56:
[----:B------:R-:W-:Y:S05]  /*3be0*/  BSYNC B1 ;  /* 0x0000000000017941 */ /* 0x000fea0003800000 */
.L_x_55:
        /* <DEDUP_REMOVED lines=12> */
.L_x_58:
[----:B------:R-:W-:Y:S05]  /*3cb0*/  BSYNC B1 ;  /* 0x0000000000017941 */ /* 0x000fea0003800000 */
.L_x_57:
        /* <DEDUP_REMOVED lines=12> */
.L_x_60:
[----:B------:R-:W-:Y:S05]  /*3d80*/  BSYNC B1 ;  /* 0x0000000000017941 */ /* 0x000fea0003800000 */
.L_x_59:
        /* <DEDUP_REMOVED lines=12> */
.L_x_62:
[----:B------:R-:W-:Y:S05]  /*3e50*/  BSYNC B1 ;  /* 0x0000000000017941 */ /* 0x000fea0003800000 */
.L_x_61:
        /* <DEDUP_REMOVED lines=12> */
.L_x_64:
[----:B------:R-:W-:Y:S05]  /*3f20*/  BSYNC B1 ;  /* 0x0000000000017941 */ /* 0x000fea0003800000 */
.L_x_63:
        /* <DEDUP_REMOVED lines=12> */
.L_x_66:
[----:B------:R-:W-:Y:S05]  /*3ff0*/  BSYNC B1 ;  /* 0x0000000000017941 */ /* 0x000fea0003800000 */
.L_x_65:
        /* <DEDUP_REMOVED lines=12> */
.L_x_68:
[----:B------:R-:W-:Y:S05]  /*40c0*/  BSYNC B1 ;  /* 0x0000000000017941 */ /* 0x000fea0003800000 */
.L_x_67:
        /* <DEDUP_REMOVED lines=12> */
.L_x_70:
[----:B------:R-:W-:Y:S05]  /*4190*/  BSYNC B1 ;  /* 0x0000000000017941 */ /* 0x000fea0003800000 */
.L_x_69:
        /* <DEDUP_REMOVED lines=12> */
.L_x_72:
[----:B------:R-:W-:Y:S05]  /*4260*/  BSYNC B1 ;  /* 0x0000000000017941 */ /* 0x000fea0003800000 */
.L_x_71:
        /* <DEDUP_REMOVED lines=12> */
.L_x_74:
[----:B------:R-:W-:Y:S05]  /*4330*/  BSYNC B1 ;  /* 0x0000000000017941 */ /* 0x000fea0003800000 */
.L_x_73:
        /* <DEDUP_REMOVED lines=12> */
.L_x_76:
[----:B------:R-:W-:Y:S05]  /*4400*/  BSYNC B1 ;  /* 0x0000000000017941 */ /* 0x000fea0003800000 */
.L_x_75:
        /* <DEDUP_REMOVED lines=12> */
.L_x_78:
[----:B------:R-:W-:Y:S05]  /*44d0*/  BSYNC B1 ;  /* 0x0000000000017941 */ /* 0x000fea0003800000 */
.L_x_77:
        /* <DEDUP_REMOVED lines=12> */
.L_x_80:
[----:B------:R-:W-:Y:S05]  /*45a0*/  BSYNC B1 ;  /* 0x0000000000017941 */ /* 0x000fea0003800000 */
.L_x_79:
        /* <DEDUP_REMOVED lines=12> */
.L_x_82:
[----:B------:R-:W-:Y:S05]  /*4670*/  BSYNC B1 ;  /* 0x0000000000017941 */ /* 0x000fea0003800000 */
.L_x_81:
        /* <DEDUP_REMOVED lines=12> */
.L_x_84:
[----:B------:R-:W-:Y:S05]  /*4740*/  BSYNC B1 ;  /* 0x0000000000017941 */ /* 0x000fea0003800000 */
.L_x_83:
        /* <DEDUP_REMOVED lines=12> */
.L_x_86:
[----:B------:R-:W-:Y:S05]  /*4810*/  BSYNC B1 ;  /* 0x0000000000017941 */ /* 0x000fea0003800000 */
.L_x_85:
        /* <DEDUP_REMOVED lines=12> */
.L_x_88:
[----:B------:R-:W-:Y:S05]  /*48e0*/  BSYNC B1 ;  /* 0x0000000000017941 */ /* 0x000fea0003800000 */
.L_x_87:
        /* <DEDUP_REMOVED lines=12> */
.L_x_90:
[----:B------:R-:W-:Y:S05]  /*49b0*/  BSYNC B1 ;  /* 0x0000000000017941 */ /* 0x000fea0003800000 */
.L_x_89:
        /* <DEDUP_REMOVED lines=12> */
.L_x_92:
[----:B------:R-:W-:Y:S05]  /*4a80*/  BSYNC B1 ;  /* 0x0000000000017941 */ /* 0x000fea0003800000 */
.L_x_91:
        /* <DEDUP_REMOVED lines=12> */
.L_x_94:
[----:B------:R-:W-:Y:S05]  /*4b50*/  BSYNC B1 ;  /* 0x0000000000017941 */ /* 0x000fea0003800000 */
.L_x_93:
        /* <DEDUP_REMOVED lines=12> */
.L_x_96:
[----:B------:R-:W-:Y:S05]  /*4c20*/  BSYNC B1 ;  /* 0x0000000000017941 */ /* 0x000fea0003800000 */
.L_x_95:
        /* <DEDUP_REMOVED lines=12> */
.L_x_98:
[----:B------:R-:W-:Y:S05]  /*4cf0*/  BSYNC B1 ;  /* 0x0000000000017941 */ /* 0x000fea0003800000 */
.L_x_97:
        /* <DEDUP_REMOVED lines=12> */
.L_x_100:
[----:B------:R-:W-:Y:S05]  /*4dc0*/  BSYNC B1 ;  /* 0x0000000000017941 */ /* 0x000fea0003800000 */
.L_x_99:
        /* <DEDUP_REMOVED lines=12> */
.L_x_102:
[----:B------:R-:W-:Y:S05]  /*4e90*/  BSYNC B1 ;  /* 0x0000000000017941 */ /* 0x000fea0003800000 */
.L_x_101:
        /* <DEDUP_REMOVED lines=12> */
.L_x_104:
[----:B------:R-:W-:Y:S05]  /*4f60*/  BSYNC B1 ;  /* 0x0000000000017941 */ /* 0x000fea0003800000 */
.L_x_103:
        /* <DEDUP_REMOVED lines=12> */
.L_x_106:
[----:B------:R-:W-:Y:S05]  /*5030*/  BSYNC B1 ;  /* 0x0000000000017941 */ /* 0x000fea0003800000 */
.L_x_105:
        /* <DEDUP_REMOVED lines=12> */
.L_x_108:
[----:B------:R-:W-:Y:S05]  /*5100*/  BSYNC B1 ;  /* 0x0000000000017941 */ /* 0x000fea0003800000 */
.L_x_107:
        /* <DEDUP_REMOVED lines=12> */
.L_x_110:
[----:B------:R-:W-:Y:S05]  /*51d0*/  BSYNC B1 ;  /* 0x0000000000017941 */ /* 0x000fea0003800000 */
.L_x_109:
        /* <DEDUP_REMOVED lines=12> */
.L_x_112:
[----:B------:R-:W-:Y:S05]  /*52a0*/  BSYNC B1 ;  /* 0x0000000000017941 */ /* 0x000fea0003800000 */
.L_x_111:
        /* <DEDUP_REMOVED lines=12> */
.L_x_114:
[----:B------:R-:W-:Y:S05]  /*5370*/  BSYNC B1 ;  /* 0x0000000000017941 */ /* 0x000fea0003800000 */
.L_x_113:
        /* <DEDUP_REMOVED lines=12> */
.L_x_116:
[----:B------:R-:W-:Y:S05]  /*5440*/  BSYNC B1 ;  /* 0x0000000000017941 */ /* 0x000fea0003800000 */
.L_x_115:
        /* <DEDUP_REMOVED lines=12> */
.L_x_118:
[----:B------:R-:W-:Y:S05]  /*5510*/  BSYNC B1 ;  /* 0x0000000000017941 */ /* 0x000fea0003800000 */
.L_x_117:
        /* <DEDUP_REMOVED lines=12> */
.L_x_120:
[----:B------:R-:W-:Y:S05]  /*55e0*/  BSYNC B1 ;  /* 0x0000000000017941 */ /* 0x000fea0003800000 */
.L_x_119:
        /* <DEDUP_REMOVED lines=12> */
.L_x_122:
[----:B------:R-:W-:Y:S05]  /*56b0*/  BSYNC B1 ;  /* 0x0000000000017941 */ /* 0x000fea0003800000 */
.L_x_121:
        /* <DEDUP_REMOVED lines=12> */
.L_x_124:
[----:B------:R-:W-:Y:S05]  /*5780*/  BSYNC B1 ;  /* 0x0000000000017941 */ /* 0x000fea0003800000 */
.L_x_123:
        /* <DEDUP_REMOVED lines=12> */
.L_x_126:
[----:B------:R-:W-:Y:S05]  /*5850*/  BSYNC B1 ;  /* 0x0000000000017941 */ /* 0x000fea0003800000 */
.L_x_125:
        /* <DEDUP_REMOVED lines=12> */
.L_x_128:
[----:B------:R-:W-:Y:S05]  /*5920*/  BSYNC B1 ;  /* 0x0000000000017941 */ /* 0x000fea0003800000 */
.L_x_127:
        /* <DEDUP_REMOVED lines=12> */
.L_x_130:
[----:B------:R-:W-:Y:S05]  /*59f0*/  BSYNC B1 ;  /* 0x0000000000017941 */ /* 0x000fea0003800000 */
.L_x_129:
        /* <DEDUP_REMOVED lines=12> */
.L_x_132:
[----:B------:R-:W-:Y:S05]  /*5ac0*/  BSYNC B1 ;  /* 0x0000000000017941 */ /* 0x000fea0003800000 */
.L_x_131:
        /* <DEDUP_REMOVED lines=12> */
.L_x_134:
[----:B------:R-:W-:Y:S05]  /*5b90*/  BSYNC B1 ;  /* 0x0000000000017941 */ /* 0x000fea0003800000 */
.L_x_133:
        /* <DEDUP_REMOVED lines=12> */
.L_x_136:
[----:B------:R-:W-:Y:S05]  /*5c60*/  BSYNC B1 ;  /* 0x0000000000017941 */ /* 0x000fea0003800000 */
.L_x_135:
        /* <DEDUP_REMOVED lines=12> */
.L_x_138:
[----:B------:R-:W-:Y:S05]  /*5d30*/  BSYNC B1 ;  /* 0x0000000000017941 */ /* 0x000fea0003800000 */
.L_x_137:
        /* <DEDUP_REMOVED lines=12> */
.L_x_140:
[----:B------:R-:W-:Y:S05]  /*5e00*/  BSYNC B1 ;  /* 0x0000000000017941 */ /* 0x000fea0003800000 */
.L_x_139:
        /* <DEDUP_REMOVED lines=12> */
.L_x_142:
[----:B------:R-:W-:Y:S05]  /*5ed0*/  BSYNC B1 ;  /* 0x0000000000017941 */ /* 0x000fea0003800000 */
.L_x_141:
        /* <DEDUP_REMOVED lines=12> */
.L_x_144:
[----:B------:R-:W-:Y:S05]  /*5fa0*/  BSYNC B1 ;  /* 0x0000000000017941 */ /* 0x000fea0003800000 */
.L_x_143:
        /* <DEDUP_REMOVED lines=12> */
.L_x_146:
[----:B------:R-:W-:Y:S05]  /*6070*/  BSYNC B1 ;  /* 0x0000000000017941 */ /* 0x000fea0003800000 */
.L_x_145:
        /* <DEDUP_REMOVED lines=12> */
.L_x_148:
[----:B------:R-:W-:Y:S05]  /*6140*/  BSYNC B1 ;  /* 0x0000000000017941 */ /* 0x000fea0003800000 */
.L_x_147:
        /* <DEDUP_REMOVED lines=12> */
.L_x_150:
[----:B------:R-:W-:Y:S05]  /*6210*/  BSYNC B1 ;  /* 0x0000000000017941 */ /* 0x000fea0003800000 */
.L_x_149:
        /* <DEDUP_REMOVED lines=12> */
.L_x_152:
[----:B------:R-:W-:Y:S05]  /*62e0*/  BSYNC B1 ;  /* 0x0000000000017941 */ /* 0x000fea0003800000 */
.L_x_151:
        /* <DEDUP_REMOVED lines=12> */
.L_x_154:
[----:B------:R-:W-:Y:S05]  /*63b0*/  BSYNC B1 ;  /* 0x0000000000017941 */ /* 0x000fea0003800000 */
.L_x_153:
        /* <DEDUP_REMOVED lines=12> */
.L_x_156:
[----:B------:R-:W-:Y:S05]  /*6480*/  BSYNC B1 ;  /* 0x0000000000017941 */ /* 0x000fea0003800000 */
.L_x_155:
        /* <DEDUP_REMOVED lines=12> */
.L_x_158:
[----:B------:R-:W-:Y:S05]  /*6550*/  BSYNC B1 ;  /* 0x0000000000017941 */ /* 0x000fea0003800000 */
.L_x_157:
        /* <DEDUP_REMOVED lines=12> */
.L_x_160:
[----:B------:R-:W-:Y:S05]  /*6620*/  BSYNC B1 ;  /* 0x0000000000017941 */ /* 0x000fea0003800000 */
.L_x_159:
        /* <DEDUP_REMOVED lines=12> */
.L_x_162:
[----:B------:R-:W-:Y:S05]  /*66f0*/  BSYNC B1 ;  /* 0x0000000000017941 */ /* 0x000fea0003800000 */
.L_x_161:
[----:B-----5:R-:W-:Y:S01]  /*6700*/  LOP3.LUT R26, R26, 0xff, RZ, 0xc0, !PT ;  /* 0x000000ff1a1a7812 */ /* 0x020fe200078ec0ff */
[----:B------:R-:W-:Y:S01]  /*6710*/  BSSY B1, `(.L_x_163) ;  /* 0x000000b000017945 */ /* 0x000fe20003800000 */
[----:B------:R-:W-:Y:S02]  /*6720*/  ISETP.LT.OR P1, PT, R6, 0x7a, !P1 ;  /* 0x0000007a0600780c */ /* 0x000fe40004f21670 */
[----:B------:R-:W-:-:S05]  /*6730*/  F2FP.F16.E4M3.UNPACK_B R26, R26 ;  /* 0x0000001aff1a723e */ /* 0x000fca00020006ff */
[----:B------:R-:W-:-:S05]  /*6740*/  HADD2.F32 R26, -RZ, R26.H0_H0 ;  /* 0x2000001aff1a7230 */ /* 0x000fca0000004100 */
[----:B------:R-:W-:-:S04]  /*6750*/  FMUL R26, R26, R15 ;  /* 0x0000000f1a1a7220 */ /* 0x000fc80000400000 */
[----:B------:R-:W-:Y:S01]  /*6760*/  FFMA R26, R17, R11, R26 ;  /* 0x0000000b111a7223 */ /* 0x000fe2000000001a */
[----:B------:R-:W-:-:S04]  /*6770*/  PRMT R17, RZ, 0x7610, R17 ;  /* 0x00007610ff117816 */ /* 0x000fc80000000011 */
[----:B----4-:R-:W-:-:S05]  /*6780*/  F2FP.SATFINITE.E4M3.F32.PACK_AB_MERGE_C R27, RZ, R26, RZ ;  /* 0x0000001aff1b723e */ /* 0x010fca00048070ff */
[----:B------:R4:W-:Y:S01]  /*6790*/  @!P5 STG.E.U8 desc[UR18][R20.64+0x78], R27 ;  /* 0x0000781b1400d986 */ /* 0x0009e2000c101112 */
[----:B------:R-:W-:Y:S05]  /*67a0*/  @P1 BRA `(.L_x_164) ;  /* 0x0000000000041947 */ /* 0x000fea0003800000 */
[----:B------:R0:W5:Y:S02]  /*67b0*/  LDG.E.U8 R17, desc[UR18][R4.64+0x79] ;  /* 0x0000791204117981 */ /* 0x000164000c1e1100 */
.L_x_164:
[----:B------:R-:W-:Y:S05]  /*67c0*/  BSYNC B1 ;  /* 0x0000000000017941 */ /* 0x000fea0003800000 */
.L_x_163:
[----:B-----5:R-:W-:Y:S01]  /*67d0*/  LOP3.LUT R17, R17, 0xff, RZ, 0xc0, !PT ;  /* 0x000000ff11117812 */ /* 0x020fe200078ec0ff */
[----:B------:R-:W-:Y:S01]  /*67e0*/  BSSY B1, `(.L_x_165) ;  /* 0x000000b000017945 */ /* 0x000fe20003800000 */
[----:B------:R-:W-:Y:S02]  /*67f0*/  ISETP.LT.OR P4, PT, R6, 0x79, !P2 ;  /* 0x000000790600780c */ /* 0x000fe40005781670 */
[----:B------:R-:W-:-:S05]  /*6800*/  F2FP.F16.E4M3.UNPACK_B R17, R17 ;  /* 0x00000011ff11723e */ /* 0x000fca00020006ff */
[----:B0-2---:R-:W-:-:S05]  /*6810*/  HADD2.F32 R4, -RZ, R17.H0_H0 ;  /* 0x20000011ff047230 */ /* 0x005fca0000004100 */
[----:B------:R-:W-:Y:S01]  /*6820*/  FMUL R5, R4, R15 ;  /* 0x0000000f04057220 */ /* 0x000fe20000400000 */
[----:B------:R-:W-:-:S03]  /*6830*/  PRMT R4, RZ, 0x7610, R4 ;  /* 0x00007610ff047816 */ /* 0x000fc60000000004 */
[----:B------:R-:W-:-:S05]  /*6840*/  FFMA R5, R22, R11, R5 ;  /* 0x0000000b16057223 */ /* 0x000fca0000000005 */
[----:B------:R-:W-:-:S05]  /*6850*/  F2FP.SATFINITE.E4M3.F32.PACK_AB_MERGE_C R5, RZ, R5, RZ ;  /* 0x00000005ff05723e */ /* 0x000fca00048070ff */
[----:B------:R0:W-:Y:S01]  /*6860*/  @!P1 STG.E.U8 desc[UR18][R20.64+0x79], R5 ;  /* 0x0000790514009986 */ /* 0x0001e2000c101112 */
[----:B------:R-:W-:Y:S05]  /*6870*/  @P4 BRA `(.L_x_166) ;  /* 0x0000000000044947 */ /* 0x000fea0003800000 */
[----:B------:R2:W5:Y:S02]  /*6880*/  LDG.E.U8 R4, desc[UR18][R24.64+0x78] ;  /* 0x0000781218047981 */ /* 0x000564000c1e1100 */
.L_x_166:
[----:B------:R-:W-:Y:S05]  /*6890*/  BSYNC B1 ;  /* 0x0000000000017941 */ /* 0x000fea0003800000 */
.L_x_165:
[----:B-----5:R-:W-:Y:S01]  /*68a0*/  LOP3.LUT R4, R4, 0xff, RZ, 0xc0, !PT ;  /* 0x000000ff04047812 */ /* 0x020fe200078ec0ff */
[----:B------:R-:W-:Y:S01]  /*68b0*/  BSSY B1, `(.L_x_167) ;  /* 0x000000b000017945 */ /* 0x000fe20003800000 */
[----:B------:R-:W-:Y:S02]  /*68c0*/  ISETP.LT.OR P2, PT, R6, 0x7a, !P2 ;  /* 0x0000007a0600780c */ /* 0x000fe40005741670 */
[----:B------:R-:W-:-:S05]  /*68d0*/  F2FP.F16.E4M3.UNPACK_B R4, R4 ;  /* 0x00000004ff04723e */ /* 0x000fca00020006ff */
[----:B------:R-:W-:-:S05]  /*68e0*/  HADD2.F32 R4, -RZ, R4.H0_H0 ;  /* 0x20000004ff047230 */ /* 0x000fca0000004100 */
[----:B------:R-:W-:-:S04]  /*68f0*/  FMUL R4, R4, R15 ;  /* 0x0000000f04047220 */ /* 0x000fc80000400000 */
[----:B------:R-:W-:-:S05]  /*6900*/  FFMA R4, R23, R11, R4 ;  /* 0x0000000b17047223 */ /* 0x000fca0000000004 */
[----:B0-----:R-:W-:Y:S02]  /*6910*/  F2FP.SATFINITE.E4M3.F32.PACK_AB_MERGE_C R5, RZ, R4, RZ ;  /* 0x00000004ff05723e */ /* 0x001fe400048070ff */
[----:B------:R-:W-:-:S03]  /*6920*/  PRMT R4, RZ, 0x7610, R4 ;  /* 0x00007610ff047816 */ /* 0x000fc60000000004 */
[----:B------:R0:W-:Y:S01]  /*6930*/  @!P4 STG.E.U8 desc[UR18][R18.64+0x78], R5 ;  /* 0x000078051200c986 */ /* 0x0001e2000c101112 */
[----:B------:R-:W-:Y:S05]  /*6940*/  @P2 BRA `(.L_x_168) ;  /* 0x0000000000042947 */ /* 0x000fea0003800000 */
[----:B------:R0:W5:Y:S02]  /*6950*/  LDG.E.U8 R4, desc[UR18][R24.64+0x79] ;  /* 0x0000791218047981 */ /* 0x000164000c1e1100 */
.L_x_168:
[----:B------:R-:W-:Y:S05]  /*6960*/  BSYNC B1 ;  /* 0x0000000000017941 */ /* 0x000fea0003800000 */
.L_x_167:
[----:B------:R-:W-:Y:S05]  /*6970*/  @P2 BRA `(.L_x_169) ;  /* 0x0000001000282947 */ /* 0x000fea0003800000 */
[----:B-----5:R-:W-:-:S04]  /*6980*/  LOP3.LUT R4, R4, 0xff, RZ, 0xc0, !PT ;  /* 0x000000ff04047812 */ /* 0x020fc800078ec0ff */
[----:B------:R-:W-:-:S05]  /*6990*/  F2FP.F16.E4M3.UNPACK_B R4, R4 ;  /* 0x00000004ff04723e */ /* 0x000fca00020006ff */
[----:B------:R-:W-:-:S05]  /*69a0*/  HADD2.F32 R4, -RZ, R4.H0_H0 ;  /* 0x20000004ff047230 */ /* 0x000fca0000004100 */
[----:B0-----:R-:W-:-:S04]  /*69b0*/  FMUL R5, R4, R15 ;  /* 0x0000000f04057220 */ /* 0x001fc80000400000 */
[----:B------:R-:W-:-:S05]  /*69c0*/  FFMA R5, R88, R11, R5 ;  /* 0x0000000b58057223 */ /* 0x000fca0000000005 */
[----:B------:R-:W-:-:S05]  /*69d0*/  F2FP.SATFINITE.E4M3.F32.PACK_AB_MERGE_C R5, RZ, R5, RZ ;  /* 0x00000005ff05723e */ /* 0x000fca00048070ff */
[----:B------:R0:W-:Y:S01]  /*69e0*/  STG.E.U8 desc[UR18][R18.64+0x79], R5 ;  /* 0x0000790512007986 */ /* 0x0001e2000c101112 */
[----:B------:R-:W-:Y:S05]  /*69f0*/  BRA `(.L_x_169) ;  /* 0x0000001000087947 */ /* 0x000fea0003800000 */
.L_x_40:
[----:B------:R-:W-:Y:S01]  /*6a00*/  ISETP.GE.AND P2, PT, R31, 0x1, PT ;  /* 0x000000011f00780c */ /* 0x000fe20003f46270 */
[-C--:B------:R-:W-:Y:S01]  /*6a10*/  FMUL R147, R147, R11.reuse ;  /* 0x0000000b93937220 */ /* 0x080fe20000400000 */
[-C--:B------:R-:W-:Y:S01]  /*6a20*/  FMUL R148, R148, R11.reuse ;  /* 0x0000000b94947220 */ /* 0x080fe20000400000 */
[----:B------:R-:W-:Y:S01]  /*6a30*/  ISETP.GE.AND P1, PT, R31, 0x9, PT ;  /* 0x000000091f00780c */ /* 0x000fe20003f26270 */
[-C--:B------:R-:W-:Y:S01]  /*6a40*/  FMUL R146, R146, R11.reuse ;  /* 0x0000000b92927220 */ /* 0x080fe20000400000 */
[C---:B------:R-:W-:Y:S01]  /*6a50*/  ISETP.LT.OR P5, PT, R6.reuse, 0x1, !P2 ;  /* 0x000000010600780c */ /* 0x040fe200057a1670 */
[-C--:B------:R-:W-:Y:S01]  /*6a60*/  FMUL R145, R145, R11.reuse ;  /* 0x0000000b91917220 */ /* 0x080fe20000400000 */
[----:B------:R-:W-:Y:S01]  /*6a70*/  ISETP.LT.OR P4, PT, R6, 0x2, !P2 ;  /* 0x000000020600780c */ /* 0x000fe20005781670 */
[----:B------:R-:W-:Y:S01]  /*6a80*/  FMUL R143, R143, R11 ;  /* 0x0000000b8f8f7220 */ /* 0x000fe20000400000 */
[----:B------:R-:W-:Y:S01]  /*6a90*/  F2FP.SATFINITE.E4M3.F32.PACK_AB_MERGE_C R147, RZ, R147, RZ ;  /* 0x00000093ff93723e */ /* 0x000fe200048070ff */
[-C--:B------:R-:W-:Y:S01]  /*6aa0*/  FMUL R144, R144, R11.reuse ;  /* 0x0000000b90907220 */ /* 0x080fe20000400000 */
[----:B------:R-:W-:Y:S01]  /*6ab0*/  F2FP.SATFINITE.E4M3.F32.PACK_AB_MERGE_C R5, RZ, R148, RZ ;  /* 0x00000094ff05723e */ /* 0x000fe200048070ff */
[-C--:B------:R-:W-:Y:S01]  /*6ac0*/  FMUL R141, R141, R11.reuse ;  /* 0x0000000b8d8d7220 */ /* 0x080fe20000400000 */
[----:B------:R-:W-:Y:S01]  /*6ad0*/  ISETP.LT.OR P6, PT, R6, 0x9, !P2 ;  /* 0x000000090600780c */ /* 0x000fe200057c1670 */
[-C--:B------:R-:W-:Y:S01]  /*6ae0*/  FMUL R142, R142, R11.reuse ;  /* 0x0000000b8e8e7220 */ /* 0x080fe20000400000 */
[----:B------:R-:W-:Y:S01]  /*6af0*/  F2FP.SATFINITE.E4M3.F32.PACK_AB_MERGE_C R25, RZ, R146, RZ ;  /* 0x00000092ff19723e */ /* 0x000fe200048070ff */
[----:B------:R-:W-:Y:S01]  /*6b00*/  FMUL R140, R140, R11 ;  /* 0x0000000b8c8c7220 */ /* 0x000fe20000400000 */
[----:B------:R-:W-:Y:S01]  /*6b10*/  F2FP.SATFINITE.E4M3.F32.PACK_AB_MERGE_C R145, RZ, R145, RZ ;  /* 0x00000091ff91723e */ /* 0x000fe200048070ff */
[----:B------:R-:W-:Y:S01]  /*6b20*/  @!P5 STG.E.U8 desc[UR18][R20.64], R147 ;  /* 0x000000931400d986 */ /* 0x000fe2000c101112 */
[C---:B------:R-:W-:Y:S01]  /*6b30*/  ISETP.LT.OR P5, PT, R6.reuse, 0x2, !P1 ;  /* 0x000000020600780c */ /* 0x040fe20004fa1670 */
[----:B------:R-:W-:Y:S01]  /*6b40*/  FMUL R139, R139, R11 ;  /* 0x0000000b8b8b7220 */ /* 0x000fe20000400000 */
[----:B------:R-:W-:Y:S01]  /*6b50*/  F2FP.SATFINITE.E4M3.F32.PACK_AB_MERGE_C R143, RZ, R143, RZ ;  /* 0x0000008fff8f723e */ /* 0x000fe200048070ff */
[----:B------:R0:W-:Y:S01]  /*6b60*/  @!P4 STG.E.U8 desc[UR18][R20.64+0x1], R5 ;  /* 0x000001051400c986 */ /* 0x0001e2000c101112 */
[----:B------:R-:W-:Y:S01]  /*6b70*/  ISETP.LT.OR P4, PT, R6, 0x1, !P1 ;  /* 0x000000010600780c */ /* 0x000fe20004f81670 */
[----:B------:R-:W-:Y:S01]  /*6b80*/  FMUL R137, R137, R11 ;  /* 0x0000000b89897220 */ /* 0x000fe20000400000 */
[----:B------:R-:W-:Y:S01]  /*6b90*/  F2FP.SATFINITE.E4M3.F32.PACK_AB_MERGE_C R141, RZ, R141, RZ ;  /* 0x0000008dff8d723e */ /* 0x000fe200048070ff */
[-C--:B------:R-:W-:Y:S01]  /*6ba0*/  FMUL R138, R138, R11.reuse ;  /* 0x0000000b8a8a7220 */ /* 0x080fe20000400000 */
[----:B------:R-:W-:Y:S01]  /*6bb0*/  F2FP.SATFINITE.E4M3.F32.PACK_AB_MERGE_C R27, RZ, R142, RZ ;  /* 0x0000008eff1b723e */ /* 0x000fe200048070ff */
[----:B------:R-:W-:Y:S01]  /*6bc0*/  FMUL R135, R135, R11 ;  /* 0x0000000b87877220 */ /* 0x000fe20000400000 */
[----:B------:R-:W-:Y:S01]  /*6bd0*/  F2FP.SATFINITE.E4M3.F32.PACK_AB_MERGE_C R139, RZ, R139, RZ ;  /* 0x0000008bff8b723e */ /* 0x000fe200048070ff */
[----:B------:R-:W-:Y:S01]  /*6be0*/  FMUL R136, R136, R11 ;  /* 0x0000000b88887220 */ /* 0x000fe20000400000 */
[----:B------:R-:W-:Y:S01]  /*6bf0*/  F2FP.SATFINITE.E4M3.F32.PACK_AB_MERGE_C R137, RZ, R137, RZ ;  /* 0x00000089ff89723e */ /* 0x000fe200048070ff */
[----:B------:R1:W-:Y:S01]  /*6c00*/  @!P5 STG.E.U8 desc[UR18][R18.64+0x1], R25 ;  /* 0x000001191200d986 */ /* 0x0003e2000c101112 */
[----:B------:R-:W-:Y:S01]  /*6c10*/  ISETP.LT.OR P5, PT, R6, 0xa, !P2 ;  /* 0x0000000a0600780c */ /* 0x000fe200057a1670 */
[-C--:B------:R-:W-:Y:S01]  /*6c20*/  FMUL R134, R134, R11.reuse ;  /* 0x0000000b86867220 */ /* 0x080fe20000400000 */
[----:B0-----:R-:W-:Y:S01]  /*6c30*/  F2FP.SATFINITE.E4M3.F32.PACK_AB_MERGE_C R5, RZ, R144, RZ ;  /* 0x00000090ff05723e */ /* 0x001fe200048070ff */
[----:B------:R-:W-:Y:S01]  /*6c40*/  @!P4 STG.E.U8 desc[UR18][R18.64], R145 ;  /* 0x000000911200c986 */ /* 0x000fe2000c101112 */
[C---:B------:R-:W-:Y:S01]  /*6c50*/  ISETP.LT.OR P4, PT, R6.reuse, 0x9, !P1 ;  /* 0x000000090600780c */ /* 0x040fe20004f81670 */
[----:B------:R-:W-:Y:S01]  /*6c60*/  FMUL R133, R133, R11 ;  /* 0x0000000b85857220 */ /* 0x000fe20000400000 */
[----:B------:R-:W-:Y:S01]  /*6c70*/  F2FP.SATFINITE.E4M3.F32.PACK_AB_MERGE_C R135, RZ, R135, RZ ;  /* 0x00000087ff87723e */ /* 0x000fe200048070ff */
[----:B------:R-:W-:Y:S01]  /*6c80*/  @!P6 STG.E.U8 desc[UR18][R20.64+0x8], R143 ;  /* 0x0000088f1400e986 */ /* 0x000fe2000c101112 */
[----:B------:R-:W-:Y:S01]  /*6c90*/  ISETP.LT.OR P6, PT, R6, 0xa, !P1 ;  /* 0x0000000a0600780c */ /* 0x000fe20004fc1670 */
[----:B------:R-:W-:Y:S01]  /*6ca0*/  FMUL R131, R131, R11 ;  /* 0x0000000b83837220 */ /* 0x000fe20000400000 */
[----:B------:R-:W-:Y:S01]  /*6cb0*/  F2FP.SATFINITE.E4M3.F32.PACK_AB_MERGE_C R133, RZ, R133, RZ ;  /* 0x00000085ff85723e */ /* 0x000fe200048070ff */
[-C--:B------:R-:W-:Y:S01]  /*6cc0*/  FMUL R132, R132, R11.reuse ;  /* 0x0000000b84847220 */ /* 0x080fe20000400000 */
[----:B-1----:R-:W-:Y:S01]  /*6cd0*/  F2FP.SATFINITE.E4M3.F32.PACK_AB_MERGE_C R25, RZ, R140, RZ ;  /* 0x0000008cff19723e */ /* 0x002fe200048070ff */
[----:B------:R0:W-:Y:S01]  /*6ce0*/  @!P5 STG.E.U8 desc[UR18][R20.64+0x9], R5 ;  /* 0x000009051400d986 */ /* 0x0001e2000c101112 */
[C---:B------:R-:W-:Y:S01]  /*6cf0*/  ISETP.LT.OR P5, PT, R6.reuse, 0x12, !P2 ;  /* 0x000000120600780c */ /* 0x040fe200057a1670 */
[----:B------:R-:W-:Y:S01]  /*6d00*/  FMUL R129, R129, R11 ;  /* 0x0000000b81817220 */ /* 0x000fe20000400000 */
[----:B------:R-:W-:Y:S01]  /*6d10*/  F2FP.SATFINITE.E4M3.F32.PACK_AB_MERGE_C R131, RZ, R131, RZ ;  /* 0x00000083ff83723e */ /* 0x000fe200048070ff */
[----:B------:R-:W-:Y:S01]  /*6d20*/  @!P4 STG.E.U8 desc[UR18][R18.64+0x8], R141 ;  /* 0x0000088d1200c986 */ /* 0x000fe2000c101112 */
[----:B------:R-:W-:Y:S01]  /*6d30*/  ISETP.LT.OR P4, PT, R6, 0x11, !P2 ;  /* 0x000000110600780c */ /* 0x000fe20005781670 */
[----:B------:R-:W-:Y:S01]  /*6d40*/  FMUL R130, R130, R11 ;  /* 0x0000000b82827220 */ /* 0x000fe20000400000 */
[----:B------:R-:W-:Y:S01]  /*6d50*/  F2FP.SATFINITE.E4M3.F32.PACK_AB_MERGE_C R129, RZ, R129, RZ ;  /* 0x00000081ff81723e */ /* 0x000fe200048070ff */
[----:B------:R1:W-:Y:S01]  /*6d60*/  @!P6 STG.E.U8 desc[UR18][R18.64+0x9], R27 ;  /* 0x0000091b1200e986 */ /* 0x0003e2000c101112 */
[----:B------:R-:W-:Y:S01]  /*6d70*/  ISETP.LT.OR P6, PT, R6, 0x11, !P1 ;  /* 0x000000110600780c */ /* 0x000fe20004fc1670 */
[-C--:B------:R-:W-:Y:S01]  /*6d80*/  FMUL R128, R128, R11.reuse ;  /* 0x0000000b80807220 */ /* 0x080fe20000400000 */
[-C--:B------:R-:W-:Y:S01]  /*6d90*/  FMUL R127, R127, R11.reuse ;  /* 0x0000000b7f7f7220 */ /* 0x080fe20000400000 */
[----:B0-----:R-:W-:Y:S01]  /*6da0*/  F2FP.SATFINITE.E4M3.F32.PACK_AB_MERGE_C R5, RZ, R138, RZ ;  /* 0x0000008aff05723e */ /* 0x001fe200048070ff */
[-C--:B------:R-:W-:Y:S01]  /*6db0*/  FMUL R125, R125, R11.reuse ;  /* 0x0000000b7d7d7220 */ /* 0x080fe20000400000 */
[----:B------:R0:W-:Y:S01]  /*6dc0*/  @!P5 STG.E.U8 desc[UR18][R20.64+0x11], R25 ;  /* 0x000011191400d986 */ /* 0x0001e2000c101112 */
[----:B------:R-:W-:Y:S01]  /*6dd0*/  ISETP.LT.OR P5, PT, R6, 0x12, !P1 ;  /* 0x000000120600780c */ /* 0x000fe20004fa1670 */
[----:B------:R-:W-:Y:S01]  /*6de0*/  FMUL R126, R126, R11 ;  /* 0x0000000b7e7e7220 */ /* 0x000fe20000400000 */
[----:B------:R-:W-:Y:S01]  /*6df0*/  F2FP.SATFINITE.E4M3.F32.PACK_AB_MERGE_C R127, RZ, R127, RZ ;  /* 0x0000007fff7f723e */ /* 0x000fe200048070ff */
[----:B------:R-:W-:Y:S01]  /*6e00*/  @!P4 STG.E.U8 desc[UR18][R20.64+0x10], R139 ;  /* 0x0000108b1400c986 */ /* 0x000fe2000c101112 */
[C---:B------:R-:W-:Y:S01]  /*6e10*/  ISETP.LT.OR P4, PT, R6.reuse, 0x19, !P2 ;  /* 0x000000190600780c */ /* 0x040fe20005781670 */
[-C--:B------:R-:W-:Y:S01]  /*6e20*/  FMUL R123, R123, R11.reuse ;  /* 0x0000000b7b7b7220 */ /* 0x080fe20000400000 */
[----:B-1----:R-:W-:Y:S01]  /*6e30*/  F2FP.SATFINITE.E4M3.F32.PACK_AB_MERGE_C R27, RZ, R136, RZ ;  /* 0x00000088ff1b723e */ /* 0x002fe200048070ff */
[----:B------:R-:W-:Y:S01]  /*6e40*/  @!P6 STG.E.U8 desc[UR18][R18.64+0x10], R137 ;  /* 0x000010891200e986 */ /* 0x000fe2000c101112 */
[----:B------:R-:W-:Y:S01]  /*6e50*/  ISETP.LT.OR P6, PT, R6, 0x1a, !P2 ;  /* 0x0000001a0600780c */ /* 0x000fe200057c1670 */
[----:B------:R-:W-:Y:S01]  /*6e60*/  FMUL R124, R124, R11 ;  /* 0x0000000b7c7c7220 */ /* 0x000fe20000400000 */
[----:B------:R-:W-:Y:S01]  /*6e70*/  F2FP.SATFINITE.E4M3.F32.PACK_AB_MERGE_C R125, RZ, R125, RZ ;  /* 0x0000007dff7d723e */ /* 0x000fe200048070ff */
[-C--:B------:R-:W-:Y:S01]  /*6e80*/  FMUL R122, R122, R11.reuse ;  /* 0x0000000b7a7a7220 */ /* 0x080fe20000400000 */
[----:B0-----:R-:W-:Y:S01]  /*6e90*/  F2FP.SATFINITE.E4M3.F32.PACK_AB_MERGE_C R25, RZ, R134, RZ ;  /* 0x00000086ff19723e */ /* 0x001fe200048070ff */
[----:B------:R0:W-:Y:S01]  /*6ea0*/  @!P5 STG.E.U8 desc[UR18][R18.64+0x11], R5 ;  /* 0x000011051200d986 */ /* 0x0001e2000c101112 */
[C---:B------:R-:W-:Y:S01]  /*6eb0*/  ISETP.LT.OR P5, PT, R6.reuse, 0x1a, !P1 ;  /* 0x0000001a0600780c */ /* 0x040fe20004fa1670 */
        /* <DEDUP_REMOVED lines=11> */
[----:B0-----:R-:W-:Y:S01]  /*6f70*/  F2FP.SATFINITE.E4M3.F32.PACK_AB_MERGE_C R5, RZ, R132, RZ ;  /* 0x00000084ff05723e */ /* 0x001fe200048070ff */
[----:B------:R0:W-:Y:S01]  /*6f80*/  @!P5 STG.E.U8 desc[UR18][R18.64+0x19], R25 ;  /* 0x000019191200d986 */ /* 0x0001e2000c101112 */
[----:B------:R-:W-:Y:S01]  /*6f90*/  ISETP.LT.OR P5, PT, R6, 0x22, !P2 ;  /* 0x000000220600780c */ /* 0x000fe200057a1670 */
[----:B------:R-:W-:Y:S01]  /*6fa0*/  FMUL R118, R118, R11 ;  /* 0x0000000b76767220 */ /* 0x000fe20000400000 */
[----:B------:R-:W-:Y:S01]  /*6fb0*/  F2FP.SATFINITE.E4M3.F32.PACK_AB_MERGE_C R117, RZ, R117, RZ ;  /* 0x00000075ff75723e */ /* 0x000fe200048070ff */
[----:B------:R-:W-:Y:S01]  /*6fc0*/  @!P4 STG.E.U8 desc[UR18][R18.64+0x18], R133 ;  /* 0x000018851200c986 */ /* 0x000fe2000c101112 */
[----:B------:R-:W-:Y:S01]  /*6fd0*/  ISETP.LT.OR P4, PT, R6, 0x21, !P1 ;  /* 0x000000210600780c */ /* 0x000fe20004f81670 */
[-C--:B------:R-:W-:Y:S01]  /*6fe0*/  FMUL R116, R116, R11.reuse ;  /* 0x0000000b74747220 */ /* 0x080fe20000400000 */
[----:B-1----:R-:W-:Y:S01]  /*6ff0*/  F2FP.SATFINITE.E4M3.F32.PACK_AB_MERGE_C R27, RZ, R130, RZ ;  /* 0x00000082ff1b723e */ /* 0x002fe200048070ff */
[----:B------:R-:W-:Y:S01]  /*7000*/  @!P6 STG.E.U8 desc[UR18][R20.64+0x20], R131 ;  /* 0x000020831400e986 */ /* 0x000fe2000c101112 */
[----:B------:R-:W-:Y:S01]  /*7010*/  ISETP.LT.OR P6, PT, R6, 0x22, !P1 ;  /* 0x000000220600780c */ /* 0x000fe20004fc1670 */
[-C--:B------:R-:W-:Y:S01]  /*7020*/  FMUL R115, R115, R11.reuse ;  /* 0x0000000b73737220 */ /* 0x080fe20000400000 */
[-C--:B------:R-:W-:Y:S01]  /*7030*/  FMUL R113, R113, R11.reuse ;  /* 0x0000000b71717220 */ /* 0x080fe20000400000 */
[----:B0-----:R-:W-:Y:S01]  /*7040*/  F2FP.SATFINITE.E4M3.F32.PACK_AB_MERGE_C R25, RZ, R128, RZ ;  /* 0x00000080ff19723e */ /* 0x001fe200048070ff */
[-C--:B------:R-:W-:Y:S01]  /*7050*/  FMUL R114, R114, R11.reuse ;  /* 0x0000000b72727220 */ /* 0x080fe20000400000 */
        /* <DEDUP_REMOVED lines=33> */
[C---:B------:R-:W-:Y:S01]  /*7270*/  ISETP.LT.OR P4, PT, R6.reuse, 0x31, !P1 ;  /* 0x000000310600780c */ /* 0x040fe20004f81670 */
[-C--:B------:R-:W-:Y:S01]  /*7280*/  FMUL R103, R103, R11.reuse ;  /* 0x0000000b67677220 */ /* 0x080fe20000400000 */
[-C--:B------:R-:W-:Y:S01]  /*7290*/  FMUL R101, R101, R11.reuse ;  /* 0x0000000b65657220 */ /* 0x080fe20000400000 */
        /* <DEDUP_REMOVED lines=15> */
[C---:B------:R-:W-:Y:S01]  /*7390*/  ISETP.LT.OR P6, PT, R6.reuse, 0x3a, !P1 ;  /* 0x0000003a0600780c */ /* 0x040fe20004fc1670 */
        /* <DEDUP_REMOVED lines=20> */
[-C--:B------:R-:W-:Y:S01]  /*74e0*/  FMUL R92, R92, R11.reuse ;  /* 0x0000000b5c5c7220 */ /* 0x080fe20000400000 */
[-C--:B------:R-:W-:Y:S01]  /*74f0*/  FMUL R89, R89, R11.reuse ;  /* 0x0000000b59597220 */ /* 0x080fe20000400000 */
        /* <DEDUP_REMOVED lines=19> */
[----:B------:R-:W-:-:S02]  /*7630*/  ISETP.LT.OR P6, PT, R6, 0x51, !P2 ;  /* 0x000000510600780c */ /* 0x000fc400057c1670 */
[----:B------:R-:W-:Y:S02]  /*7640*/  F2FP.SATFINITE.E4M3.F32.PACK_AB_MERGE_C R23, RZ, R23, RZ ;  /* 0x00000017ff17723e */ /* 0x000fe400048070ff */
[----:B0-----:R-:W-:Y:S01]  /*7650*/  F2FP.SATFINITE.E4M3.F32.PACK_AB_MERGE_C R5, RZ, R108, RZ ;  /* 0x0000006cff05723e */ /* 0x001fe200048070ff */
[----:B------:R0:W-:Y:S01]  /*7660*/  @!P5 STG.E.U8 desc[UR18][R18.64+0x49], R25 ;  /* 0x000049191200d986 */ /* 0x0001e2000c101112 */
[----:B------:R-:W-:-:S03]  /*7670*/  ISETP.LT.OR P5, PT, R6, 0x52, !P2 ;  /* 0x000000520600780c */ /* 0x000fc600057a1670 */
[----:B------:R-:W-:Y:S01]  /*7680*/  @!P4 STG.E.U8 desc[UR18][R18.64+0x48], R109 ;  /* 0x0000486d1200c986 */ /* 0x000fe2000c101112 */
[C---:B------:R-:W-:Y:S02]  /*7690*/  ISETP.LT.OR P4, PT, R6.reuse, 0x51, !P1 ;  /* 0x000000510600780c */ /* 0x040fe40004f81670 */
[----:B-1----:R-:W-:Y:S01]  /*76a0*/  F2FP.SATFINITE.E4M3.F32.PACK_AB_MERGE_C R27, RZ, R106, RZ ;  /* 0x0000006aff1b723e */ /* 0x002fe200048070ff */
[----:B------:R-:W-:Y:S01]  /*76b0*/  @!P6 STG.E.U8 desc[UR18][R20.64+0x50], R107 ;  /* 0x0000506b1400e986 */ /* 0x000fe2000c101112 */
[----:B------:R-:W-:Y:S02]  /*76c0*/  ISETP.LT.OR P6, PT, R6, 0x52, !P1 ;  /* 0x000000520600780c */ /* 0x000fe40004fc1670 */
[----:B0-----:R-:W-:-:S03]  /*76d0*/  F2FP.SATFINITE.E4M3.F32.PACK_AB_MERGE_C R25, RZ, R104, RZ ;  /* 0x00000068ff19723e */ /* 0x001fc600048070ff */
[----:B------:R0:W-:Y:S01]  /*76e0*/  @!P5 STG.E.U8 desc[UR18][R20.64+0x51], R5 ;  /* 0x000051051400d986 */ /* 0x0001e2000c101112 */
[----:B------:R-:W-:-:S03]  /*76f0*/  ISETP.LT.OR P5, PT, R6, 0x5a, !P2 ;  /* 0x0000005a0600780c */ /* 0x000fc600057a1670 */
[----:B------:R-:W-:Y:S01]  /*7700*/  @!P4 STG.E.U8 desc[UR18][R18.64+0x50], R105 ;  /* 0x000050691200c986 */ /* 0x000fe2000c101112 */
[----:B------:R-:W-:-:S03]  /*7710*/  ISETP.LT.OR P4, PT, R6, 0x59, !P2 ;  /* 0x000000590600780c */ /* 0x000fc60005781670 */
[----:B------:R1:W-:Y:S01]  /*7720*/  @!P6 STG.E.U8 desc[UR18][R18.64+0x51], R27 ;  /* 0x0000511b1200e986 */ /* 0x0003e2000c101112 */
[----:B------:R-:W-:Y:S02]  /*7730*/  ISETP.LT.OR P6, PT, R6, 0x59, !P1 ;  /* 0x000000590600780c */ /* 0x000fe40004fc1670 */
[----:B0-----:R-:W-:-:S03]  /*7740*/  F2FP.SATFINITE.E4M3.F32.PACK_AB_MERGE_C R5, RZ, R102, RZ ;  /* 0x00000066ff05723e */ /* 0x001fc600048070ff */
        /* <DEDUP_REMOVED lines=31> */
[C---:B------:R-:W-:Y:S02]  /*7940*/  ISETP.LT.OR P5, PT, R6.reuse, 0x79, !P2 ;  /* 0x000000790600780c */ /* 0x040fe400057a1670 */
[C---:B------:R-:W-:Y:S01]  /*7950*/  ISETP.LT.OR P2, PT, R6.reuse, 0x7a, !P2 ;  /* 0x0000007a0600780c */ /* 0x040fe20005741670 */
[----:B------:R2:W-:Y:S01]  /*7960*/  @!P4 STG.E.U8 desc[UR18][R20.64+0x70], R91 ;  /* 0x0000705b1400c986 */ /* 0x0005e2000c101112 */
[C---:B------:R-:W-:Y:S02]  /*7970*/  ISETP.LT.OR P4, PT, R6.reuse, 0x72, !P1 ;  /* 0x000000720600780c */ /* 0x040fe40004f81670 */
[----:B-1----:R-:W-:Y:S01]  /*7980*/  F2FP.SATFINITE.E4M3.F32.PACK_AB_MERGE_C R27, RZ, R88, RZ ;  /* 0x00000058ff1b723e */ /* 0x002fe200048070ff */
[----:B------:R2:W-:Y:S01]  /*7990*/  @!P6 STG.E.U8 desc[UR18][R18.64+0x70], R89 ;  /* 0x000070591200e986 */ /* 0x0005e2000c101112 */
[C---:B------:R-:W-:Y:S02]  /*79a0*/  ISETP.LT.OR P6, PT, R6.reuse, 0x79, !P1 ;  /* 0x000000790600780c */ /* 0x040fe40004fc1670 */
[----:B------:R-:W-:-:S02]  /*79b0*/  ISETP.LT.OR P1, PT, R6, 0x7a, !P1 ;  /* 0x0000007a0600780c */ /* 0x000fc40004f21670 */
[----:B0-----:R-:W-:-:S05]  /*79c0*/  F2FP.SATFINITE.E4M3.F32.PACK_AB_MERGE_C R25, RZ, R22, RZ ;  /* 0x00000016ff19723e */ /* 0x001fca00048070ff */
[----:B------:R2:W-:Y:S04]  /*79d0*/  @!P4 STG.E.U8 desc[UR18][R18.64+0x71], R5 ;  /* 0x000071051200c986 */ /* 0x0005e8000c101112 */
[----:B------:R2:W-:Y:S04]  /*79e0*/  @!P5 STG.E.U8 desc[UR18][R20.64+0x78], R17 ;  /* 0x000078111400d986 */ /* 0x0005e8000c101112 */
[----:B------:R2:W-:Y:S04]  /*79f0*/  @!P2 STG.E.U8 desc[UR18][R20.64+0x79], R25 ;  /* 0x000079191400a986 */ /* 0x0005e8000c101112 */
[----:B------:R2:W-:Y:S04]  /*7a00*/  @!P6 STG.E.U8 desc[UR18][R18.64+0x78], R23 ;  /* 0x000078171200e986 */ /* 0x0005e8000c101112 */
[----:B------:R2:W-:Y:S02]  /*7a10*/  @!P1 STG.E.U8 desc[UR18][R18.64+0x79], R27 ;  /* 0x0000791b12009986 */ /* 0x0005e4000c101112 */
.L_x_169:
[----:B------:R-:W-:Y:S05]  /*7a20*/  BSYNC B0 ;  /* 0x0000000000007941 */ /* 0x000fea0003800000 */
.L_x_39:
[C---:B------:R-:W-:Y:S01]  /*7a30*/  LEA R2, P1, R8.reuse, R2, 0x1 ;  /* 0x0000000208027211 */ /* 0x040fe200078208ff */
[----:B------:R-:W-:Y:S01]  /*7a40*/  ULDC.64 UR6, c[0x0][0x650] ;  /* 0x0001940000067ab9 */ /* 0x000fe20000000a00 */
[----:B-----5:R-:W-:Y:S01]  /*7a50*/  IMAD.U32 R4, RZ, RZ, UR16 ;  /* 0x00000010ff047e24 */ /* 0x020fe2000f8e00ff */
[----:B--2---:R-:W-:Y:S01]  /*7a60*/  PRMT R17, RZ, 0x7610, R17 ;  /* 0x00007610ff117816 */ /* 0x004fe20000000011 */
[----:B------:R-:W-:Y:S01]  /*7a70*/  IMAD.MOV.U32 R6, RZ, RZ, -0x1 ;  /* 0xffffffffff067424 */ /* 0x000fe200078e00ff */
[----:B------:R-:W-:Y:S01]  /*7a80*/  LEA.HI.X R3, R8, R3, R0, 0x1, P1 ;  /* 0x0000000308037211 */ /* 0x000fe200008f0c00 */
[----:B------:R2:W-:Y:S01]  /*7a90*/  SYNCS.ARRIVE.TRANS64.A1T0 RZ, [R4+UR21], RZ ;  /* 0x000000ff04ff79a7 */ /* 0x0005e20008100015 */
[----:B------:R-:W-:Y:S01]  /*7aa0*/  ISETP.GE.U32.AND P1, PT, R2, UR6, PT ;  /* 0x0000000602007c0c */ /* 0x000fe2000bf26070 */
[----:B0-----:R-:W-:-:S03]  /*7ab0*/  IMAD.MOV.U32 R5, RZ, RZ, -0x1 ;  /* 0xffffffffff057424 */ /* 0x001fc600078e00ff */
[----:B------:R-:W-:Y:S01]  /*7ac0*/  ISETP.GE.U32.AND.EX P1, PT, R3, UR7, PT, P1 ;  /* 0x0000000703007c0c */ /* 0x000fe2000bf26110 */
[----:B--2---:R-:W-:-:S12]  /*7ad0*/  IMAD.MOV.U32 R4, RZ, RZ, -0x1 ;  /* 0xffffffffff047424 */ /* 0x004fd800078e00ff */
[----:B------:R-:W-:Y:S05]  /*7ae0*/  @P1 BRA `(.L_x_170) ;  /* 0x0000000400601947 */ /* 0x000fea0003800000 */
[----:B------:R-:W0:Y:S01]  /*7af0*/  S2R R28, SR_CTAID.X ;  /* 0x00000000001c7919 */ /* 0x000e220000002500 */
[----:B------:R-:W2:Y:S01]  /*7b00*/  LDC.64 R22, c[0x0][0x628] ;  /* 0x00018a00ff167b82 */ /* 0x000ea20000000a00 */
[----:B------:R-:W-:Y:S01]  /*7b10*/  ULDC UR6, c[0x0][0x150] ;  /* 0x0000540000067ab9 */ /* 0x000fe20000000800 */
[----:B-1--4-:R-:W-:Y:S01]  /*7b20*/  IMAD.MOV.U32 R20, RZ, RZ, R2 ;  /* 0x000000ffff147224 */ /* 0x012fe200078e0002 */
[----:B------:R-:W1:Y:S01]  /*7b30*/  S2R R30, SR_CTAID.Y ;  /* 0x00000000001e7919 */ /* 0x000e620000002600 */
[----:B------:R-:W-:-:S04]  /*7b40*/  IMAD.MOV.U32 R21, RZ, RZ, R3 ;  /* 0x000000ffff157224 */ /* 0x000fc800078e0003 */
[----:B------:R-:W4:Y:S08]  /*7b50*/  LDC R31, c[0x0][0x144] ;  /* 0x00005100ff1f7b82 */ /* 0x000f300000000800 */
[----:B------:R-:W1:Y:S08]  /*7b60*/  LDC R6, c[0x0][0x630] ;  /* 0x00018c00ff067b82 */ /* 0x000e700000000800 */
[----:B------:R-:W1:Y:S01]  /*7b70*/  LDC.64 R26, c[0x0][0x620] ;  /* 0x00018800ff1a7b82 */ /* 0x000e620000000a00 */
[----:B--2---:R-:W-:-:S04]  /*7b80*/  ISETP.NE.U32.AND P1, PT, R22, RZ, PT ;  /* 0x000000ff1600720c */ /* 0x004fc80003f25070 */
[----:B------:R-:W-:Y:S02]  /*7b90*/  ISETP.NE.AND.EX P1, PT, R23, RZ, PT, P1 ;  /* 0x000000ff1700720c */ /* 0x000fe40003f25310 */
[----:B0-----:R-:W-:-:S05]  /*7ba0*/  I2FP.F32.U32 R4, R28 ;  /* 0x0000001c00047245 */ /* 0x001fca0000201000 */
[----:B------:R-:W-:-:S04]  /*7bb0*/  FMUL R4, R4, UR6 ;  /* 0x0000000604047c20 */ /* 0x000fc80008400000 */
[----:B------:R0:W2:Y:S02]  /*7bc0*/  F2I.U32.TRUNC.NTZ R29, R4 ;  /* 0x00000004001d7305 */ /* 0x0000a4000020f000 */
[----:B----4-:R-:W-:Y:S05]  /*7bd0*/  @!P1 BRA `(.L_x_171) ;  /* 0x0000000000289947 */ /* 0x010fea0003800000 */
[----:B------:R-:W4:Y:S02]  /*7be0*/  LDC R5, c[0x0][0x634] ;  /* 0x00018d00ff057b82 */ /* 0x000f240000000800 */
[----:B----4-:R-:W-:-:S05]  /*7bf0*/  IADD3 R17, P1, R2, R5, RZ ;  /* 0x0000000502117210 */ /* 0x010fca0007f3e0ff */
[----:B---3--:R-:W-:-:S04]  /*7c00*/  IMAD.X R25, RZ, RZ, R3, P1 ;  /* 0x000000ffff197224 */ /* 0x008fc800008e0603 */
[----:B0-----:R-:W-:-:S04]  /*7c10*/  IMAD.WIDE.U32 R4, R25, R22, RZ ;  /* 0x0000001619047225 */ /* 0x001fc800078e00ff */
[----:B------:R-:W-:-:S04]  /*7c20*/  IMAD.WIDE.U32 R18, P1, R17, R23, R4 ;  /* 0x0000001711127225 */ /* 0x000fc80007820004 */
[----:B------:R-:W-:-:S04]  /*7c30*/  IMAD.WIDE.U32 R4, R17, R22, RZ ;  /* 0x0000001611047225 */ /* 0x000fc800078e00ff */
[----:B------:R-:W-:Y:S01]  /*7c40*/  IMAD.X R21, RZ, RZ, RZ, P1 ;  /* 0x000000ffff157224 */ /* 0x000fe200008e06ff */
[----:B------:R-:W-:Y:S01]  /*7c50*/  IADD3 RZ, P1, R5, R18, RZ ;  /* 0x0000001205ff7210 */ /* 0x000fe20007f3e0ff */
[----:B------:R-:W-:-:S04]  /*7c60*/  IMAD.MOV.U32 R20, RZ, RZ, R19 ;  /* 0x000000ffff147224 */ /* 0x000fc800078e0013 */
[----:B------:R-:W-:-:S08]  /*7c70*/  IMAD.WIDE.U32.X R20, R25, R23, R20, P1 ;  /* 0x0000001719147225 */ /* 0x000fd000008e0414 */
.L_x_171:
[----:B------:R-:W4:Y:S01]  /*7c80*/  LDC.64 R34, c[0x0][0x640] ;  /* 0x00019000ff227b82 */ /* 0x000f220000000a00 */
[-C--:B-1-3--:R-:W-:Y:S01]  /*7c90*/  SHF.R.U64 R24, R20, R6.reuse, R21 ;  /* 0x0000000614187219 */ /* 0x08afe20000001215 */
[----:B--2---:R-:W-:Y:S01]  /*7ca0*/  IMAD.MOV R29, RZ, RZ, -R29 ;  /* 0x000000ffff1d7224 */ /* 0x004fe200078e0a1d */
[----:B0-----:R-:W-:Y:S01]  /*7cb0*/  SHF.R.U32.HI R4, RZ, R6, R21 ;  /* 0x00000006ff047219 */ /* 0x001fe20000011615 */
[----:B------:R-:W-:Y:S01]  /*7cc0*/  ULDC UR6, c[0x0][0x154] ;  /* 0x0000550000067ab9 */ /* 0x000fe20000000800 */
[----:B------:R-:W-:Y:S01]  /*7cd0*/  IADD3 R17, P1, RZ, -R24, RZ ;  /* 0x80000018ff117210 */ /* 0x000fe20007f3e0ff */
[----:B------:R-:W-:Y:S02]  /*7ce0*/  IMAD R29, R31, R29, R28 ;  /* 0x0000001d1f1d7224 */ /* 0x000fe400078e021c */
[----:B------:R-:W0:Y:S01]  /*7cf0*/  LDC R18, c[0x0][0x618] ;  /* 0x00018600ff127b82 */ /* 0x000e220000000800 */
[----:B------:R-:W-:Y:S02]  /*7d00*/  IMAD.MOV.U32 R19, RZ, RZ, -0x1 ;  /* 0xffffffffff137424 */ /* 0x000fe400078e00ff */
[----:B------:R-:W-:-:S02]  /*7d10*/  IMAD.X R5, RZ, RZ, ~R4, P1 ;  /* 0x000000ffff057224 */ /* 0x000fc400008e0e04 */
[----:B------:R-:W-:Y:S02]  /*7d20*/  IMAD.MOV.U32 R21, RZ, RZ, 0x1 ;  /* 0x00000001ff157424 */ /* 0x000fe400078e00ff */
[-C--:B------:R-:W-:Y:S01]  /*7d30*/  IMAD R6, R5, R26.reuse, RZ ;  /* 0x0000001a05067224 */ /* 0x080fe200078e02ff */
[----:B------:R-:W1:Y:S01]  /*7d40*/  LDC R20, c[0x0][0x608] ;  /* 0x00018200ff147b82 */ /* 0x000e620000000800 */
[----:B------:R-:W-:-:S04]  /*7d50*/  IMAD.WIDE.U32 R4, R17, R26, R2 ;  /* 0x0000001a11047225 */ /* 0x000fc800078e0002 */
[----:B------:R-:W-:Y:S01]  /*7d60*/  IMAD R17, R17, R27, R6 ;  /* 0x0000001b11117224 */ /* 0x000fe200078e0206 */
[----:B------:R-:W-:Y:S02]  /*7d70*/  I2FP.F32.U32 R6, R30 ;  /* 0x0000001e00067245 */ /* 0x000fe40000201000 */
[----:B------:R-:W2:Y:S01]  /*7d80*/  LDC R32, c[0x0][0x658] ;  /* 0x00019600ff207b82 */ /* 0x000ea20000000800 */
[----:B------:R-:W-:Y:S01]  /*7d90*/  IMAD.IADD R5, R5, 0x1, R17 ;  /* 0x0000000105057824 */ /* 0x000fe200078e0211 */
[----:B----4-:R-:W-:Y:S01]  /*7da0*/  ISETP.NE.U32.AND P1, PT, R34, RZ, PT ;  /* 0x000000ff2200720c */ /* 0x010fe20003f25070 */
[----:B------:R-:W-:-:S03]  /*7db0*/  FMUL R17, R6, UR6 ;  /* 0x0000000606117c20 */ /* 0x000fc60008400000 */
[----:B------:R-:W-:Y:S01]  /*7dc0*/  ISETP.NE.AND.EX P1, PT, R35, RZ, PT, P1 ;  /* 0x000000ff2300720c */ /* 0x000fe20003f25310 */
[----:B------:R3:W4:Y:S01]  /*7dd0*/  F2I.U32.TRUNC.NTZ R25, R17 ;  /* 0x0000001100197305 */ /* 0x000722000020f000 */
[----:B------:R-:W3:Y:S01]  /*7de0*/  LDC R27, c[0x0][0x148] ;  /* 0x00005200ff1b7b82 */ /* 0x000ee20000000800 */
[-CC-:B0-----:R-:W-:Y:S02]  /*7df0*/  SHF.R.U64 R22, R4, R18.reuse, R5.reuse ;  /* 0x0000001204167219 */ /* 0x181fe40000001205 */
[----:B------:R-:W-:-:S05]  /*7e00*/  SHF.R.U32.HI R5, RZ, R18, R5 ;  /* 0x00000012ff057219 */ /* 0x000fca0000011605 */
[----:B------:R-:W0:Y:S01]  /*7e10*/  LDC R28, c[0x0][0x600] ;  /* 0x00018000ff1c7b82 */ /* 0x000e220000000800 */
[-CC-:B-1----:R-:W-:Y:S02]  /*7e20*/  SHF.R.U64 R6, R22, R20.reuse, R5.reuse ;  /* 0x0000001416067219 */ /* 0x182fe40000001205 */
[----:B------:R-:W-:-:S05]  /*7e30*/  SHF.R.U32.HI R5, RZ, R20, R5 ;  /* 0x00000014ff057219 */ /* 0x000fca0000011605 */
[----:B------:R-:W1:Y:S01]  /*7e40*/  LDC R33, c[0x0][0x648] ;  /* 0x00019200ff217b82 */ /* 0x000e620000000800 */
[-CC-:B--2---:R-:W-:Y:S02]  /*7e50*/  SHF.R.U64 R26, R6, R32.reuse, R5.reuse ;  /* 0x00000020061a7219 */ /* 0x184fe40000001205 */
[-C--:B------:R-:W-:Y:S02]  /*7e60*/  SHF.L.U32 R19, R19, R32.reuse, RZ ;  /* 0x0000002013137219 */ /* 0x080fe400000006ff */
[-C--:B------:R-:W-:Y:S01]  /*7e70*/  SHF.R.U32.HI R5, RZ, R32.reuse, R5 ;  /* 0x00000020ff057219 */ /* 0x080fe20000011605 */
[----:B------:R-:W-:Y:S01]  /*7e80*/  IMAD.MOV.U32 R4, RZ, RZ, R26 ;  /* 0x000000ffff047224 */ /* 0x000fe200078e001a */
[----:B------:R-:W-:Y:S01]  /*7e90*/  SHF.L.U32 R32, R21, R32, RZ ;  /* 0x0000002015207219 */ /* 0x000fe200000006ff */
[----:B------:R-:W2:Y:S01]  /*7ea0*/  LDC R36, c[0x0][0x638] ;  /* 0x00018e00ff247b82 */ /* 0x000ea20000000800 */
[----:B------:R-:W-:-:S07]  /*7eb0*/  LOP3.LUT R31, RZ, R19, RZ, 0x33, !PT ;  /* 0x00000013ff1f7212 */ /* 0x000fce00078e33ff */
[----:B------:R-:W0:Y:S01]  /*7ec0*/  LDC R37, c[0x0][0x610] ;  /* 0x00018400ff257b82 */ /* 0x000e220000000800 */
[----:B----4-:R-:W-:Y:S05]  /*7ed0*/  @!P1 BRA `(.L_x_172) ;  /* 0x0000000000289947 */ /* 0x010fea0003800000 */
[----:B---3--:R-:W3:Y:S02]  /*7ee0*/  LDC R17, c[0x0][0x64c] ;  /* 0x00019300ff117b82 */ /* 0x008ee40000000800 */
        /* <DEDUP_REMOVED lines=9> */
.L_x_172:
[----:B-1----:R-:W-:Y:S01]  /*7f80*/  SHF.R.U64 R4, R4, R33, R5 ;  /* 0x0000002104047219 */ /* 0x002fe20000001205 */
[----:B0-----:R-:W-:Y:S01]  /*7f90*/  VIADD R19, R28, 0xffffffff ;  /* 0xffffffff1c137836 */ /* 0x001fe20000000000 */
[----:B---3--:R-:W-:Y:S01]  /*7fa0*/  LOP3.LUT R17, R6, R31, RZ, 0xc0, !PT ;  /* 0x0000001f06117212 */ /* 0x008fe200078ec0ff */
[----:B------:R-:W-:Y:S02]  /*7fb0*/  IMAD.MOV R25, RZ, RZ, -R25 ;  /* 0x000000ffff197224 */ /* 0x000fe400078e0a19 */
[----:B------:R-:W-:Y:S01]  /*7fc0*/  IMAD.MOV R5, RZ, RZ, -R4 ;  /* 0x000000ffff057224 */ /* 0x000fe200078e0a04 */
[----:B------:R-:W-:Y:S01]  /*7fd0*/  LOP3.LUT R19, R22, R19, RZ, 0xc0, !PT ;  /* 0x0000001316137212 */ /* 0x000fe200078ec0ff */
[----:B------:R-:W-:Y:S02]  /*7fe0*/  IMAD R6, R32, R4, R17 ;  /* 0x0000000420067224 */ /* 0x000fe400078e0211 */
[----:B------:R-:W-:Y:S02]  /*7ff0*/  @P3 IMAD R29, R27, R25, R30 ;  /* 0x000000191b1d3224 */ /* 0x000fe400078e021e */
[----:B--2---:R-:W-:-:S02]  /*8000*/  IMAD R4, R5, R36, R26 ;  /* 0x0000002405047224 */ /* 0x004fc400078e021a */
[----:B------:R-:W-:Y:S02]  /*8010*/  IMAD R6, R6, R37, R29 ;  /* 0x0000002506067224 */ /* 0x000fe400078e021d */
[----:B------:R-:W-:Y:S02]  /*8020*/  IMAD R19, R4, R28, R19 ;  /* 0x0000001c04137224 */ /* 0x000fe400078e0213 */
[----:B------:R-:W-:Y:S02]  /*8030*/  IMAD.MOV.U32 R17, RZ, RZ, 0x1 ;  /* 0x00000001ff117424 */ /* 0x000fe400078e00ff */
[----:B------:R-:W-:Y:S01]  /*8040*/  IMAD.MOV.U32 R4, RZ, RZ, R24 ;  /* 0x000000ffff047224 */ /* 0x000fe200078e0018 */
[----:B------:R-:W-:Y:S02]  /*8050*/  SEL R5, R19, R6, !P3 ;  /* 0x0000000613057207 */ /* 0x000fe40005800000 */
[----:B------:R-:W-:-:S07]  /*8060*/  SEL R6, R6, R19, !P3 ;  /* 0x0000001306067207 */ /* 0x000fce0005800000 */
.L_x_170:
[----:B------:R-:W-:Y:S02]  /*8070*/  LOP3.LUT P1, RZ, R17, 0xff, RZ, 0xc0, !PT ;  /* 0x000000ff11ff7812 */ /* 0x000fe4000782c0ff */
[----:B------:R-:W-:-:S11]  /*8080*/  LOP3.LUT R150, R150, 0x1, RZ, 0x3c, !PT ;  /* 0x0000000196967812 */ /* 0x000fd600078e3cff */
[----:B------:R-:W-:Y:S05]  /*8090*/  @P1 BRA `(.L_x_173) ;  /* 0xffffff9400481947 */ /* 0x000fea000383ffff */
[----:B------:R-:W-:Y:S05]  /*80a0*/  EXIT ;  /* 0x000000000000794d */ /* 0x000fea0003800000 */
.L_x_17:
[----:B------:R-:W-:-:S08]  /*80b0*/  ISETP.NE.AND P0, PT, R17, RZ, PT ;  /* 0x000000ff1100720c */ /* 0x000fd00003f05270 */
[----:B--23-5:R-:W0:-:S00]  /*80c0*/  USETMAXREG.DEALLOC.CTAPOOL 0x28 ;  /* 0x00000028000079c8 */ /* 0x02ce0000080e0500 */
[----:B------:R-:W-:Y:S05]  /*80d0*/  @P0 EXIT ;  /* 0x000000000000094d */ /* 0x000fea0003800000 */
[----:B0-----:R-:W-:Y:S01]  /*80e0*/  LOP3.LUT P0, RZ, R18, 0xff, RZ, 0xc0, !PT ;  /* 0x000000ff12ff7812 */ /* 0x001fe2000780c0ff */
[----:B------:R-:W-:Y:S02]  /*80f0*/  IMAD.MOV.U32 R12, RZ, RZ, 0x1 ;  /* 0x00000001ff0c7424 */ /* 0x000fe400078e00ff */
[----:B------:R-:W-:-:S10]  /*8100*/  IMAD.MOV.U32 R13, RZ, RZ, RZ ;  /* 0x000000ffff0d7224 */ /* 0x000fd400078e00ff */
[----:B------:R-:W-:Y:S05]  /*8110*/  @!P0 BRA `(.L_x_174) ;  /* 0x0000000c00208947 */ /* 0x000fea0003800000 */
[----:B------:R-:W0:Y:S01]  /*8120*/  S2UR UR8, SR_CgaCtaId ;  /* 0x00000000000879c3 */ /* 0x000e220000008800 */
[----:B------:R-:W-:Y:S01]  /*8130*/  LOP3.LUT P0, RZ, R16, 0x1f, RZ, 0xc0, !PT ;  /* 0x0000001f10ff7812 */ /* 0x000fe2000780c0ff */
[----:B------:R-:W-:Y:S01]  /*8140*/  ULDC UR5, c[0x0][0x658] ;  /* 0x0001960000057ab9 */ /* 0x000fe20000000800 */
[----:B------:R-:W-:Y:S01]  /*8150*/  UMOV UR6, 0xffffffff ;  /* 0xffffffff00067882 */ /* 0x000fe20000000000 */
[----:B------:R-:W-:Y:S01]  /*8160*/  BSSY B0, `(.L_x_174) ;  /* 0x00000c3000007945 */ /* 0x000fe20003800000 */
[C---:B------:R-:W-:Y:S01]  /*8170*/  ISETP.NE.AND P2, PT, R14.reuse, RZ, PT ;  /* 0x000000ff0e00720c */ /* 0x040fe20003f45270 */
[----:B------:R-:W-:Y:S01]  /*8180*/  USHF.L.U32 UR6, UR6, UR5, URZ ;  /* 0x0000000506067299 */ /* 0x000fe2000800063f */
[----:B------:R-:W-:Y:S01]  /*8190*/  ISETP.NE.OR P0, PT, R14, RZ, !P0 ;  /* 0x000000ff0e00720c */ /* 0x000fe20004705670 */
[----:B------:R-:W-:Y:S01]  /*81a0*/  IMAD.MOV.U32 R15, RZ, RZ, 0x1 ;  /* 0x00000001ff0f7424 */ /* 0x000fe200078e00ff */
[----:B------:R-:W-:Y:S01]  /*81b0*/  LOP3.LUT R14, R7, 0x2, RZ, 0xfc, !PT ;  /* 0x00000002070e7812 */ /* 0x000fe200078efcff */
[----:B------:R-:W-:Y:S01]  /*81c0*/  IMAD.MOV.U32 R12, RZ, RZ, 0x1 ;  /* 0x00000001ff0c7424 */ /* 0x000fe200078e00ff */
[----:B------:R-:W-:Y:S01]  /*81d0*/  ULDC UR4, c[0x0][0x600] ;  /* 0x0001800000047ab9 */ /* 0x000fe20000000800 */
[----:B------:R-:W-:Y:S01]  /*81e0*/  IMAD.MOV.U32 R13, RZ, RZ, RZ ;  /* 0x000000ffff0d7224 */ /* 0x000fe200078e00ff */
[----:B------:R-:W-:Y:S01]  /*81f0*/  UMOV UR7, 0x1 ;  /* 0x0000000100077882 */ /* 0x000fe20000000000 */
[----:B------:R-:W-:-:S02]  /*8200*/  UIADD3 UR21, UR13, 0x1, URZ ;  /* 0x000000010d157890 */ /* 0x000fc4000fffe03f */
[----:B------:R-:W-:Y:S02]  /*8210*/  UIADD3 UR16, UR4, -0x1, URZ ;  /* 0xffffffff04107890 */ /* 0x000fe4000fffe03f */
[----:B------:R-:W-:Y:S02]  /*8220*/  USHF.L.U32 UR18, UR7, UR5, URZ ;  /* 0x0000000507127299 */ /* 0x000fe4000800063f */
[----:B------:R-:W-:Y:S01]  /*8230*/  ULOP3.LUT UR17, URZ, UR6, URZ, 0x33, !UPT ;  /* 0x000000063f117292 */ /* 0x000fe2000f8e333f */
[----:B------:R-:W-:Y:S01]  /*8240*/  ULDC.64 UR22, c[0x0][0x198] ;  /* 0x0000660000167ab9 */ /* 0x000fe20000000a00 */
[----:B0-----:R-:W-:-:S10]  /*8250*/  IMAD.U32 R17, RZ, RZ, UR8 ;  /* 0x00000008ff117e24 */ /* 0x001fd4000f8e00ff */
.L_x_186:
[----:B------:R-:W-:-:S03]  /*8260*/  UMOV UR4, 0xffffffff ;  /* 0xffffffff00047882 */ /* 0x000fc60000000000 */
[----:B------:R-:W-:Y:S05]  /*8270*/  BRA.DIV UR4, `(.L_x_175) ;  /* 0x00000012040c7947 */ /* 0x000fea000b800000 */
[----:B------:R-:W-:-:S13]  /*8280*/  ELECT P1, URZ, PT ;  /* 0x00000000003f782f */ /* 0x000fda0003820000 */
.L_x_200:
[----:B------:R-:W0:Y:S01]  /*8290*/  LDC R10, c[0x0][0x28c] ;  /* 0x0000a300ff0a7b82 */ /* 0x000e220000000800 */
[----:B------:R-:W-:Y:S01]  /*82a0*/  BSSY B1, `(.L_x_176) ;  /* 0x000003b000017945 */ /* 0x000fe20003800000 */
[----:B0-----:R-:W-:-:S13]  /*82b0*/  ISETP.LT.OR P1, PT, R10, 0x1, !P1 ;  /* 0x000000010a00780c */ /* 0x001fda0004f21670 */
[----:B------:R-:W-:Y:S05]  /*82c0*/  @P1 BRA `(.L_x_177) ;  /* 0x0000000000e01947 */ /* 0x000fea0003800000 */
[----:B------:R-:W-:Y:S02]  /*82d0*/  IMAD R17, R6, 0x2, R17 ;  /* 0x0000000206117824 */ /* 0x000fe400078e0211 */
[----:B------:R-:W-:Y:S02]  /*82e0*/  IMAD.SHL.U32 R18, R5, 0x80, RZ ;  /* 0x0000008005127824 */ /* 0x000fe400078e00ff */
[----:B------:R-:W-:Y:S02]  /*82f0*/  IMAD.MOV.U32 R20, RZ, RZ, RZ ;  /* 0x000000ffff147224 */ /* 0x000fe400078e00ff */
[----:B------:R-:W-:Y:S02]  /*8300*/  IMAD.U32 R22, RZ, RZ, UR21 ;  /* 0x00000015ff167e24 */ /* 0x000fe4000f8e00ff */
[----:B------:R-:W-:Y:S02]  /*8310*/  IMAD.MOV.U32 R5, RZ, RZ, R12 ;  /* 0x000000ffff057224 */ /* 0x000fe400078e000c */
[----:B------:R-:W-:-:S02]  /*8320*/  IMAD.MOV.U32 R6, RZ, RZ, R13 ;  /* 0x000000ffff067224 */ /* 0x000fc400078e000d */
[----:B------:R-:W-:-:S07]  /*8330*/  IMAD.SHL.U32 R16, R17, 0x20, RZ ;  /* 0x0000002011107824 */ /* 0x000fce00078e00ff */
.L_x_181:
[----:B------:R-:W0:Y:S01]  /*8340*/  S2UR UR4, SR_CgaCtaId ;  /* 0x00000000000479c3 */ /* 0x000e220000008800 */
[----:B------:R-:W-:-:S07]  /*8350*/  MOV R10, 0x400 ;  /* 0x00000400000a7802 */ /* 0x000fce0000000f00 */
[----:B------:R-:W1:Y:S01]  /*8360*/  @!P2 LDC R11, c[0x0][0x500] ;  /* 0x00014000ff0bab82 */ /* 0x000e620000000800 */
[----:B0-----:R-:W-:-:S05]  /*8370*/  IMAD.U32 R17, RZ, RZ, UR4 ;  /* 0x00000004ff117e24 */ /* 0x001fca000f8e00ff */
[----:B------:R-:W-:Y:S02]  /*8380*/  LEA R21, R17, R10, 0x18 ;  /* 0x0000000a11157211 */ /* 0x000fe400078ec0ff */
[----:B------:R-:W-:-:S03]  /*8390*/  SHF.L.U32 R10, R5, 0x1f, RZ ;  /* 0x0000001f050a7819 */ /* 0x000fc600000006ff */
[----:B------:R-:W-:-:S04]  /*83a0*/  IMAD R19, R6, 0x8, R21 ;  /* 0x0000000806137824 */ /* 0x000fc800078e0215 */
[----:B------:R-:W0:Y:S02]  /*83b0*/  SYNCS.PHASECHK.TRANS64.TRYWAIT P1, [R19+URZ+0x28], R10 ;  /* 0x0000280a130075a7 */ /* 0x000e24000802017f */
[----:B01----:R-:W-:Y:S05]  /*83c0*/  @!P1 BRA `(.L_x_178) ;  /* 0x0000000c00d89947 */ /* 0x003fea0003800000 */
.L_x_201:
[----:B0-----:R-:W-:Y:S01]  /*83d0*/  PRMT R10, R14, 0x9910, RZ ;  /* 0x000099100e0a7816 */ /* 0x001fe200000000ff */
[----:B------:R0:W-:Y:S03]  /*83e0*/  @!P2 SYNCS.ARRIVE.TRANS64 RZ, [R19+URZ], R11 ;  /* 0x0000000b13ffa9a7 */ /* 0x0001e6000800003f */
[----:B------:R-:W-:-:S13]  /*83f0*/  ISETP.NE.AND P1, PT, R10, 0x2, PT ;  /* 0x000000020a00780c */ /* 0x000fda0003f25270 */
[----:B0-----:R-:W-:Y:S05]  /*8400*/  @P1 BRA `(.L_x_179) ;  /* 0x0000000000041947 */ /* 0x001fea0003800000 */
[----:B------:R-:W-:Y:S01]  /*8410*/  BPT.TRAP 0x1 ;  /* 0x000000040000795c */ /* 0x000fe20000300000 */
.L_x_179:
[----:B------:R-:W-:Y:S05]  /*8420*/  @P0 BRA `(.L_x_180) ;  /* 0x0000000000040947 */ /* 0x000fea0003800000 */
[----:B------:R-:W-:Y:S01]  /*8430*/  BPT.TRAP 0x1 ;  /* 0x000000040000795c */ /* 0x000fe20000300000 */
.L_x_180:
[----:B------:R-:W-:Y:S01]  /*8440*/  IMAD R10, R6, 0x2, R17 ;  /* 0x00000002060a7824 */ /* 0x000fe200078e0211 */
[----:B------:R-:W-:Y:S01]  /*8450*/  R2UR UR9, R19 ;  /* 0x00000000130972ca */ /* 0x000fe200000e0000 */
[----:B------:R-:W-:Y:S01]  /*8460*/  VIADD R22, R22, 0xffffffff ;  /* 0xffffffff16167836 */ /* 0x000fe20000000000 */
[----:B------:R-:W-:Y:S01]  /*8470*/  UIADD3 UR4, UP0, UR22, 0xf0, URZ ;  /* 0x000000f016047890 */ /* 0x000fe2000ff1e03f */
[--C-:B------:R-:W-:Y:S01]  /*8480*/  IMAD.U32 R10, R10, 0x800, R21.reuse ;  /* 0x000008000a0a7824 */ /* 0x100fe200078e0015 */
[----:B------:R-:W-:Y:S01]  /*8490*/  R2UR UR11, R16 ;  /* 0x00000000100b72ca */ /* 0x000fe200000e0000 */
[----:B------:R-:W-:Y:S01]  /*84a0*/  IMAD R21, R6, 0x2000, R21 ;  /* 0x0000200006157824 */ /* 0x000fe200078e0215 */
[----:B------:R-:W-:Y:S01]  /*84b0*/  R2UR UR10, R20 ;  /* 0x00000000140a72ca */ /* 0x000fe200000e0000 */
[----:B------:R-:W-:Y:S01]  /*84c0*/  UIADD3 UR24, UP1, UR22, 0x1f0, URZ ;  /* 0x000001f016187890 */ /* 0x000fe2000ff3e03f */
[----:B------:R-:W-:Y:S01]  /*84d0*/  R2UR UR5, R10 ;  /* 0x000000000a0572ca */ /* 0x000fe200000e0000 */
[----:B------:R-:W-:Y:S01]  /*84e0*/  VIADD R6, R6, 0x1 ;  /* 0x0000000106067836 */ /* 0x000fe20000000000 */
[----:B------:R-:W-:Y:S01]  /*84f0*/  R2UR UR8, R21 ;  /* 0x00000000150872ca */ /* 0x000fe200000e0000 */
[----:B------:R-:W-:Y:S01]  /*8500*/  UIADD3.X UR25, URZ, UR23, URZ, UP1, !UPT ;  /* 0x000000173f197290 */ /* 0x000fe20008ffe43f */
[----:B------:R-:W-:Y:S01]  /*8510*/  R2UR UR12, R4 ;  /* 0x00000000040c72ca */ /* 0x000fe200000e0000 */
[----:B------:R-:W-:Y:S01]  /*8520*/  UMOV UR20, 0x30000 ;  /* 0x0003000000147882 */ /* 0x000fe20000000000 */
[----:B------:R-:W-:Y:S01]  /*8530*/  R2UR UR19, R18 ;  /* 0x00000000121372ca */ /* 0x000fe200000e0000 */
[----:B------:R-:W-:Y:S01]  /*8540*/  UMOV UR6, 0x0 ;  /* 0x0000000000067882 */ /* 0x000fe20000000000 */
[----:B------:R-:W-:Y:S01]  /*8550*/  ISETP.GT.AND P4, PT, R22, 0x1, PT ;  /* 0x000000011600780c */ /* 0x000fe20003f84270 */
[----:B------:R-:W-:Y:S01]  /*8560*/  UMOV UR7, 0x10000000 ;  /* 0x1000000000077882 */ /* 0x000fe20000000000 */
[----:B------:R-:W-:Y:S01]  /*8570*/  ISETP.NE.AND P1, PT, R6, 0x5, PT ;  /* 0x000000050600780c */ /* 0x000fe20003f25270 */
[----:B------:R-:W-:-:S02]  /*8580*/  VIADD R20, R20, 0x40 ;  /* 0x0000004014147836 */ /* 0x000fc40000000000 */
[----:B------:R-:W-:Y:S01]  /*8590*/  UIADD3 UR14, UR5, 0x180, URZ ;  /* 0x00000180050e7890 */ /* 0x000fe2000fffe03f */
[----:B------:R-:W-:Y:S01]  /*85a0*/  SEL R10, RZ, 0x1, P1 ;  /* 0x00000001ff0a7807 */ /* 0x000fe20000800000 */
[----:B------:R-:W-:Y:S01]  /*85b0*/  UIADD3.X UR5, URZ, UR23, URZ, UP0, !UPT ;  /* 0x000000173f057290 */ /* 0x000fe200087fe43f */
[----:B------:R-:W-:Y:S01]  /*85c0*/  SEL R6, R6, RZ, P1 ;  /* 0x000000ff06067207 */ /* 0x000fe20000800000 */
[----:B------:R-:W-:Y:S01]  /*85d0*/  UIADD3 UR15, UR8, 0x5180, URZ ;  /* 0x00005180080f7890 */ /* 0x000fe2000fffe03f */
[----:B------:R-:W-:Y:S02]  /*85e0*/  LOP3.LUT R5, R5, R10, RZ, 0x3c, !PT ;  /* 0x0000000a05057212 */ /* 0x000fe400078e3cff */
[----:B------:R-:W-:-:S04]  /*85f0*/  UMOV UR8, UR14 ;  /* 0x0000000e00087c82 */ /* 0x000fc80008000000 */
[----:B------:R0:W-:Y:S02]  /*8600*/  UTMALDG.3D.MULTICAST [UR8], [UR4], UR20, desc[UR6] ;  /* 0x00000608040073b4 */ /* 0x0001e40008011814 */
[----:B0-----:R-:W-:Y:S01]  /*8610*/  UMOV UR8, UR15 ;  /* 0x0000000f00087c82 */ /* 0x001fe20008000000 */
[----:B------:R-:W-:Y:S02]  /*8620*/  UMOV UR11, UR19 ;  /* 0x00000013000b7c82 */ /* 0x000fe40008000000 */
[----:B------:R0:W-:Y:S02]  /*8630*/  UTMALDG.3D [UR8], [UR24], desc[UR6] ;  /* 0x00000608180075b4 */ /* 0x0001e40008011000 */
[----:B0-----:R-:W-:Y:S05]  /*8640*/  @P4 BRA `(.L_x_181) ;  /* 0xfffffffc003c4947 */ /* 0x001fea000383ffff */
.L_x_177:
[----:B------:R-:W-:Y:S05]  /*8650*/  BSYNC B1 ;  /* 0x0000000000017941 */ /* 0x000fea0003800000 */
.L_x_176:
[----:B------:R-:W-:Y:S01]  /*8660*/  LOP3.LUT P5, RZ, R15, 0xff, RZ, 0xc0, !PT ;  /* 0x000000ff0fff7812 */ /* 0x000fe200078ac0ff */
[----:B------:R-:W-:Y:S01]  /*8670*/  VIADD R6, R13, UR13 ;  /* 0x0000000d0d067c36 */ /* 0x000fe20008000000 */
[----:B------:R-:W-:Y:S01]  /*8680*/  ULDC.64 UR4, c[0x0][0x650] ;  /* 0x0001940000047ab9 */ /* 0x000fe20000000a00 */
[----:B------:R-:W-:Y:S01]  /*8690*/  IMAD.U32 R11, RZ, RZ, UR13 ;  /* 0x0000000dff0b7e24 */ /* 0x000fe2000f8e00ff */
[----:B------:R-:W-:Y:S01]  /*86a0*/  UISETP.GE.U32.AND UP0, UPT, UR13, 0x5, UPT ;  /* 0x000000050d00788c */ /* 0x000fe2000bf06070 */
[----:B------:R-:W-:Y:S01]  /*86b0*/  BSSY B1, `(.L_x_182) ;  /* 0x000006b000017945 */ /* 0x000fe20003800000 */
[----:B------:R-:W-:Y:S02]  /*86c0*/  ISETP.GT.U32.AND P1, PT, R6, 0x4, PT ;  /* 0x000000040600780c */ /* 0x000fe40003f24070 */
[----:B------:R-:W-:Y:S02]  /*86d0*/  PRMT R15, RZ, 0x7610, R15 ;  /* 0x00007610ff0f7816 */ /* 0x000fe4000000000f */
[----:B------:R-:W-:-:S02]  /*86e0*/  ISETP.LT.U32.AND P1, PT, R11, 0x5, P1 ;  /* 0x000000050b00780c */ /* 0x000fc40000f21070 */
[----:B------:R-:W-:Y:S01]  /*86f0*/  PLOP3.LUT P4, PT, PT, PT, UP0, 0x80, 0x0 ;  /* 0x000000000000781c */ /* 0x000fe20003f8f008 */
[----:B------:R-:W0:Y:S01]  /*8700*/  @P5 S2R R17, SR_CgaCtaId ;  /* 0x0000000000115919 */ /* 0x000e220000008800 */
[----:B------:R-:W-:-:S04]  /*8710*/  @P5 MOV R4, 0x400 ;  /* 0x0000040000045802 */ /* 0x000fc80000000f00 */
[----:B0-----:R-:W-:Y:S01]  /*8720*/  @P5 LEA R10, R17, R4, 0x18 ;  /* 0x00000004110a5211 */ /* 0x001fe200078ec0ff */
[----:B------:R-:W-:-:S03]  /*8730*/  IMAD.WIDE.U32 R4, R6, -0x33333333, RZ ;  /* 0xcccccccd06047825 */ /* 0x000fc600078e00ff */
[----:B------:R0:W-:Y:S01]  /*8740*/  @P5 SYNCS.ARRIVE.TRANS64.A1T0 RZ, [R10+URZ+0x88], RZ ;  /* 0x000088ff0aff59a7 */ /* 0x0001e2000810003f */
[----:B------:R-:W-:Y:S01]  /*8750*/  IADD3 R2, P5, R2, R8, RZ ;  /* 0x0000000802027210 */ /* 0x000fe20007fbe0ff */
[----:B------:R-:W-:Y:S01]  /*8760*/  IMAD.MOV.U32 R4, RZ, RZ, -0x1 ;  /* 0xffffffffff047424 */ /* 0x000fe200078e00ff */
[----:B------:R-:W-:Y:S02]  /*8770*/  SHF.R.U32.HI R11, RZ, 0x2, R5 ;  /* 0x00000002ff0b7819 */ /* 0x000fe40000011605 */
[----:B------:R-:W-:Y:S01]  /*8780*/  SEL R5, RZ, 0x1, !P1 ;  /* 0x00000001ff057807 */ /* 0x000fe20004800000 */
[----:B------:R-:W-:Y:S01]  /*8790*/  IMAD.X R3, R3, 0x1, R0, P5 ;  /* 0x0000000103037824 */ /* 0x000fe200028e0600 */
[----:B------:R-:W-:Y:S01]  /*87a0*/  ISETP.GE.U32.AND P1, PT, R2, UR4, PT ;  /* 0x0000000402007c0c */ /* 0x000fe2000bf26070 */
[----:B------:R-:W-:Y:S01]  /*87b0*/  IMAD R13, R11, -0x5, R6 ;  /* 0xfffffffb0b0d7824 */ /* 0x000fe200078e0206 */
[----:B------:R-:W-:Y:S01]  /*87c0*/  LOP3.LUT R12, R12, R5, RZ, 0x3c, !PT ;  /* 0x000000050c0c7212 */ /* 0x000fe200078e3cff */
[----:B------:R-:W-:Y:S01]  /*87d0*/  IMAD.MOV.U32 R6, RZ, RZ, -0x1 ;  /* 0xffffffffff067424 */ /* 0x000fe200078e00ff */
[----:B------:R-:W-:Y:S01]  /*87e0*/  ISETP.GE.U32.AND.EX P1, PT, R3, UR5, PT, P1 ;  /* 0x0000000503007c0c */ /* 0x000fe2000bf26110 */
[----:B------:R-:W-:Y:S01]  /*87f0*/  IMAD.MOV.U32 R5, RZ, RZ, -0x1 ;  /* 0xffffffffff057424 */ /* 0x000fe200078e00ff */
[----:B------:R-:W-:-:S02]  /*8800*/  @P4 LOP3.LUT R12, R12, 0x1, R11, 0x78, !PT ;  /* 0x000000010c0c4812 */ /* 0x000fc400078e780b */
[----:B0-----:R-:W-:-:S09]  /*8810*/  PRMT R10, RZ, 0x7610, R10 ;  /* 0x00007610ff0a7816 */ /* 0x001fd2000000000a */
[----:B------:R-:W-:Y:S05]  /*8820*/  @P1 BRA `(.L_x_183) ;  /* 0x00000004004c1947 */ /* 0x000fea0003800000 */
[----:B------:R-:W0:Y:S01]  /*8830*/  S2R R18, SR_CTAID.X ;  /* 0x0000000000127919 */ /* 0x000e220000002500 */
[----:B------:R-:W-:Y:S01]  /*8840*/  ULDC.64 UR4, c[0x0][0x628] ;  /* 0x00018a0000047ab9 */ /* 0x000fe20000000a00 */
[----:B------:R-:W1:Y:S01]  /*8850*/  LDC R19, c[0x0][0x144] ;  /* 0x00005100ff137b82 */ /* 0x000e620000000800 */
[----:B------:R-:W-:Y:S01]  /*8860*/  ISETP.NE.U32.AND P1, PT, RZ, UR4, PT ;  /* 0x00000004ff007c0c */ /* 0x000fe2000bf25070 */
[----:B------:R-:W2:Y:S01]  /*8870*/  S2R R6, SR_CTAID.Y ;  /* 0x0000000000067919 */ /* 0x000ea20000002600 */
[----:B------:R-:W-:Y:S01]  /*8880*/  ULDC UR7, c[0x0][0x630] ;  /* 0x00018c0000077ab9 */ /* 0x000fe20000000800 */
[----:B------:R-:W-:Y:S01]  /*8890*/  ULDC UR8, c[0x0][0x150] ;  /* 0x0000540000087ab9 */ /* 0x000fe20000000800 */
[----:B------:R-:W-:Y:S01]  /*88a0*/  ISETP.NE.AND.EX P1, PT, RZ, UR5, PT, P1 ;  /* 0x00000005ff007c0c */ /* 0x000fe2000bf25310 */
[----:B------:R-:W-:Y:S02]  /*88b0*/  IMAD.MOV.U32 R4, RZ, RZ, R2 ;  /* 0x000000ffff047224 */ /* 0x000fe400078e0002 */
[----:B------:R-:W-:Y:S01]  /*88c0*/  IMAD.MOV.U32 R5, RZ, RZ, R3 ;  /* 0x000000ffff057224 */ /* 0x000fe200078e0003 */
[----:B0-----:R-:W-:-:S09]  /*88d0*/  I2FP.F32.U32 R20, R18 ;  /* 0x0000001200147245 */ /* 0x001fd20000201000 */
[----:B------:R-:W-:Y:S05]  /*88e0*/  @!P1 BRA `(.L_x_184) ;  /* 0x0000000000289947 */ /* 0x000fea0003800000 */
[----:B------:R-:W-:Y:S02]  /*88f0*/  ULDC UR6, c[0x0][0x634] ;  /* 0x00018d0000067ab9 */ /* 0x000fe40000000800 */
[----:B------:R-:W-:-:S05]  /*8900*/  IADD3 R5, P1, R2, UR6, RZ ;  /* 0x0000000602057c10 */ /* 0x000fca000ff3e0ff */
[----:B------:R-:W-:-:S04]  /*8910*/  IMAD.X R21, RZ, RZ, R3, P1 ;  /* 0x000000ffff157224 */ /* 0x000fc800008e0603 */
[----:B------:R-:W-:-:S04]  /*8920*/  IMAD.WIDE.U32 R10, R21, UR4, RZ ;  /* 0x00000004150a7c25 */ /* 0x000fc8000f8e00ff */
[----:B------:R-:W-:-:S04]  /*8930*/  IMAD.WIDE.U32 R10, P1, R5, UR5, R10 ;  /* 0x00000005050a7c25 */ /* 0x000fc8000f82000a */
[----:B------:R-:W-:-:S04]  /*8940*/  IMAD.WIDE.U32 R4, R5, UR4, RZ ;  /* 0x0000000405047c25 */ /* 0x000fc8000f8e00ff */
[----:B------:R-:W-:Y:S01]  /*8950*/  IMAD.MOV.U32 R4, RZ, RZ, R11 ;  /* 0x000000ffff047224 */ /* 0x000fe200078e000b */
[----:B------:R-:W-:Y:S01]  /*8960*/  IADD3 RZ, P4, R5, R10, RZ ;  /* 0x0000000a05ff7210 */ /* 0x000fe20007f9e0ff */
[----:B------:R-:W-:-:S04]  /*8970*/  IMAD.X R5, RZ, RZ, RZ, P1 ;  /* 0x000000ffff057224 */ /* 0x000fc800008e06ff */
[----:B------:R-:W-:-:S08]  /*8980*/  IMAD.WIDE.U32.X R4, R21, UR5, R4, P4 ;  /* 0x0000000515047c25 */ /* 0x000fd0000a0e0404 */
.L_x_184:
[----:B------:R-:W-:Y:S01]  /*8990*/  FMUL R20, R20, UR8 ;  /* 0x0000000814147c20 */ /* 0x000fe20008400000 */
[--C-:B------:R-:W-:Y:S01]  /*89a0*/  SHF.R.U64 R16, R4, UR7, R5.reuse ;  /* 0x0000000704107c19 */ /* 0x100fe20008001205 */
[----:B------:R-:W-:Y:S01]  /*89b0*/  ULDC.64 UR4, c[0x0][0x620] ;  /* 0x0001880000047ab9 */ /* 0x000fe20000000a00 */
[----:B------:R-:W-:Y:S01]  /*89c0*/  SHF.R.U32.HI R4, RZ, UR7, R5 ;  /* 0x00000007ff047c19 */ /* 0x000fe20008011605 */
[----:B------:R-:W-:Y:S01]  /*89d0*/  ULDC.64 UR6, c[0x0][0x640] ;  /* 0x0001900000067ab9 */ /* 0x000fe20000000a00 */
[----:B------:R-:W-:Y:S01]  /*89e0*/  IADD3 R5, P1, RZ, -R16, RZ ;  /* 0x80000010ff057210 */ /* 0x000fe20007f3e0ff */
[----:B------:R-:W0:Y:S01]  /*89f0*/  F2I.U32.TRUNC.NTZ R20, R20 ;  /* 0x0000001400147305 */ /* 0x000e22000020f000 */
[----:B------:R-:W3:Y:S03]  /*8a00*/  LDC R21, c[0x0][0x148] ;  /* 0x00005200ff157b82 */ /* 0x000ee60000000800 */
[----:B------:R-:W-:Y:S01]  /*8a10*/  IMAD.X R4, RZ, RZ, ~R4, P1 ;  /* 0x000000ffff047224 */ /* 0x000fe200008e0e04 */
[----:B------:R-:W-:-:S03]  /*8a20*/  ISETP.NE.U32.AND P1, PT, RZ, UR6, PT ;  /* 0x00000006ff007c0c */ /* 0x000fc6000bf25070 */
[----:B------:R-:W-:Y:S01]  /*8a30*/  IMAD R4, R4, UR4, RZ ;  /* 0x0000000404047c24 */ /* 0x000fe2000f8e02ff */
[----:B------:R-:W-:-:S03]  /*8a40*/  ISETP.NE.AND.EX P1, PT, RZ, UR7, PT, P1 ;  /* 0x00000007ff007c0c */ /* 0x000fc6000bf25310 */
[C---:B------:R-:W-:Y:S01]  /*8a50*/  IMAD R11, R5.reuse, UR5, R4 ;  /* 0x00000005050b7c24 */ /* 0x040fe2000f8e0204 */
[----:B------:R-:W-:Y:S01]  /*8a60*/  ULDC UR5, c[0x0][0x154] ;  /* 0x0000550000057ab9 */ /* 0x000fe20000000800 */
[----:B------:R-:W-:Y:S01]  /*8a70*/  IMAD.WIDE.U32 R4, R5, UR4, R2 ;  /* 0x0000000405047c25 */ /* 0x000fe2000f8e0002 */
[----:B------:R-:W-:-:S03]  /*8a80*/  ULDC UR4, c[0x0][0x618] ;  /* 0x0001860000047ab9 */ /* 0x000fc60000000800 */
[----:B0-----:R-:W-:Y:S02]  /*8a90*/  IMAD.MOV R10, RZ, RZ, -R20 ;  /* 0x000000ffff0a7224 */ /* 0x001fe400078e0a14 */
[----:B------:R-:W-:Y:S02]  /*8aa0*/  IMAD.IADD R5, R5, 0x1, R11 ;  /* 0x0000000105057824 */ /* 0x000fe400078e020b */
[----:B-1----:R-:W-:Y:S01]  /*8ab0*/  IMAD R18, R19, R10, R18 ;  /* 0x0000000a13127224 */ /* 0x002fe200078e0212 */
[----:B--2---:R-:W-:Y:S02]  /*8ac0*/  I2FP.F32.U32 R10, R6 ;  /* 0x00000006000a7245 */ /* 0x004fe40000201000 */
[--C-:B------:R-:W-:Y:S02]  /*8ad0*/  SHF.R.U64 R19, R4, UR4, R5.reuse ;  /* 0x0000000404137c19 */ /* 0x100fe40008001205 */
[----:B------:R-:W-:Y:S01]  /*8ae0*/  SHF.R.U32.HI R4, RZ, UR4, R5 ;  /* 0x00000004ff047c19 */ /* 0x000fe20008011605 */
[----:B------:R-:W-:Y:S01]  /*8af0*/  FMUL R10, R10, UR5 ;  /* 0x000000050a0a7c20 */ /* 0x000fe20008400000 */
[----:B------:R-:W-:-:S02]  /*8b00*/  ULDC UR4, c[0x0][0x608] ;  /* 0x0001820000047ab9 */ /* 0x000fc40000000800 */
[--C-:B------:R-:W-:Y:S01]  /*8b10*/  SHF.R.U64 R22, R19, UR4, R4.reuse ;  /* 0x0000000413167c19 */ /* 0x100fe20008001204 */
[----:B------:R0:W1:Y:S01]  /*8b20*/  F2I.U32.TRUNC.NTZ R24, R10 ;  /* 0x0000000a00187305 */ /* 0x000062000020f000 */
[----:B------:R-:W-:Y:S01]  /*8b30*/  SHF.R.U32.HI R5, RZ, UR4, R4 ;  /* 0x00000004ff057c19 */ /* 0x000fe20008011604 */
[----:B------:R-:W-:-:S03]  /*8b40*/  ULDC UR4, c[0x0][0x658] ;  /* 0x0001960000047ab9 */ /* 0x000fc60000000800 */
[--C-:B------:R-:W-:Y:S02]  /*8b50*/  SHF.R.U64 R20, R22, UR4, R5.reuse ;  /* 0x0000000416147c19 */ /* 0x100fe40008001205 */
[----:B------:R-:W-:-:S03]  /*8b60*/  SHF.R.U32.HI R23, RZ, UR4, R5 ;  /* 0x00000004ff177c19 */ /* 0x000fc60008011605 */
[----:B------:R-:W-:Y:S02]  /*8b70*/  IMAD.MOV.U32 R4, RZ, RZ, R20 ;  /* 0x000000ffff047224 */ /* 0x000fe400078e0014 */
[----:B------:R-:W-:Y:S01]  /*8b80*/  IMAD.MOV.U32 R5, RZ, RZ, R23 ;  /* 0x000000ffff057224 */ /* 0x000fe200078e0017 */
[----:B0-----:R-:W-:Y:S06]  /*8b90*/  @!P1 BRA `(.L_x_185) ;  /* 0x0000000000289947 */ /* 0x001fec0003800000 */
        /* <DEDUP_REMOVED lines=10> */
.L_x_185:
[----:B------:R-:W-:Y:S01]  /*8c40*/  ULDC UR4, c[0x0][0x648] ;  /* 0x0001920000047ab9 */ /* 0x000fe20000000800 */
[----:B------:R-:W-:Y:S01]  /*8c50*/  LOP3.LUT R22, R22, UR17, RZ, 0xc0, !PT ;  /* 0x0000001116167c12 */ /* 0x000fe2000f8ec0ff */
[----:B-1----:R-:W-:Y:S01]  /*8c60*/  IMAD.MOV R24, RZ, RZ, -R24 ;  /* 0x000000ffff187224 */ /* 0x002fe200078e0a18 */
[----:B------:R-:W-:Y:S01]  /*8c70*/  SHF.R.U64 R5, R4, UR4, R5 ;  /* 0x0000000404057c19 */ /* 0x000fe20008001205 */
[----:B------:R-:W-:Y:S01]  /*8c80*/  ULDC UR4, c[0x0][0x638] ;  /* 0x00018e0000047ab9 */ /* 0x000fe20000000800 */
[----:B------:R-:W-:Y:S01]  /*8c90*/  LOP3.LUT R19, R19, UR16, RZ, 0xc0, !PT ;  /* 0x0000001013137c12 */ /* 0x000fe2000f8ec0ff */
[----:B---3--:R-:W-:Y:S01]  /*8ca0*/  @P3 IMAD R18, R21, R24, R6 ;  /* 0x0000001815123224 */ /* 0x008fe200078e0206 */
[----:B------:R-:W-:Y:S01]  /*8cb0*/  ULDC UR5, c[0x0][0x610] ;  /* 0x0001840000057ab9 */ /* 0x000fe20000000800 */
[----:B------:R-:W-:Y:S02]  /*8cc0*/  IMAD.MOV R11, RZ, RZ, -R5 ;  /* 0x000000ffff0b7224 */ /* 0x000fe400078e0a05 */
[----:B------:R-:W-:-:S02]  /*8cd0*/  IMAD R5, R5, UR18, R22 ;  /* 0x0000001205057c24 */ /* 0x000fc4000f8e0216 */
[----:B------:R-:W-:Y:S01]  /*8ce0*/  IMAD R20, R11, UR4, R20 ;  /* 0x000000040b147c24 */ /* 0x000fe2000f8e0214 */
[----:B------:R-:W-:Y:S01]  /*8cf0*/  ULDC UR4, c[0x0][0x600] ;  /* 0x0001800000047ab9 */ /* 0x000fe20000000800 */
[----:B------:R-:W-:Y:S02]  /*8d00*/  IMAD R18, R5, UR5, R18 ;  /* 0x0000000505127c24 */ /* 0x000fe4000f8e0212 */
[----:B------:R-:W-:Y:S02]  /*8d10*/  IMAD R11, R20, UR4, R19 ;  /* 0x00000004140b7c24 */ /* 0x000fe4000f8e0213 */
[----:B------:R-:W-:Y:S02]  /*8d20*/  IMAD.MOV.U32 R10, RZ, RZ, 0x1 ;  /* 0x00000001ff0a7424 */ /* 0x000fe400078e00ff */
[----:B------:R-:W-:Y:S01]  /*8d30*/  IMAD.MOV.U32 R4, RZ, RZ, R16 ;  /* 0x000000ffff047224 */ /* 0x000fe200078e0010 */
[----:B------:R-:W-:Y:S02]  /*8d40*/  SEL R5, R11, R18, !P3 ;  /* 0x000000120b057207 */ /* 0x000fe40005800000 */
[----:B------:R-:W-:-:S07]  /*8d50*/  SEL R6, R18, R11, !P3 ;  /* 0x0000000b12067207 */ /* 0x000fce0005800000 */
.L_x_183:
[----:B------:R-:W-:Y:S05]  /*8d60*/  BSYNC B1 ;  /* 0x0000000000017941 */ /* 0x000fea0003800000 */
.L_x_182:
[----:B------:R-:W-:-:S13]  /*8d70*/  LOP3.LUT P1, RZ, R10, 0xff, RZ, 0xc0, !PT ;  /* 0x000000ff0aff7812 */ /* 0x000fda000782c0ff */
[----:B------:R-:W-:Y:S05]  /*8d80*/  @P1 BRA `(.L_x_186) ;  /* 0xfffffff400341947 */ /* 0x000fea000383ffff */
[----:B------:R-:W-:Y:S05]  /*8d90*/  BSYNC B0 ;  /* 0x0000000000007941 */ /* 0x000fea0003800000 */
.L_x_174:
[----:B------:R-:W-:-:S03]  /*8da0*/  UMOV UR4, 0xffffffff ;  /* 0xffffffff00047882 */ /* 0x000fc60000000000 */
[----:B------:R-:W-:Y:S05]  /*8db0*/  BRA.DIV UR4, `(.L_x_187) ;  /* 0x0000000604707947 */ /* 0x000fea000b800000 */
[----:B------:R-:W-:-:S13]  /*8dc0*/  ELECT P0, URZ, PT ;  /* 0x00000000003f782f */ /* 0x000fda0003800000 */
.L_x_204:
[----:B------:R-:W-:Y:S04]  /*8dd0*/  BSSY B0, `(.L_x_188) ;  /* 0x0000034000007945 */ /* 0x000fe80003800000 */
[----:B------:R-:W-:Y:S05]  /*8de0*/  @!P0 BRA `(.L_x_189) ;  /* 0x0000000000c88947 */ /* 0x000fea0003800000 */
[----:B------:R-:W-:-:S04]  /*8df0*/  LOP3.LUT R7, R7, 0x2, RZ, 0xfc, !PT ;  /* 0x0000000207077812 */ /* 0x000fc800078efcff */
[----:B------:R-:W-:-:S13]  /*8e00*/  ISETP.NE.AND P0, PT, R7, 0x3, PT ;  /* 0x000000030700780c */ /* 0x000fda0003f05270 */
[----:B------:R-:W-:Y:S05]  /*8e10*/  @!P0 BRA `(.L_x_190) ;  /* 0x0000000000048947 */ /* 0x000fea0003800000 */
[----:B------:R-:W-:Y:S01]  /*8e20*/  BPT.TRAP 0x1 ;  /* 0x000000040000795c */ /* 0x000fe20000300000 */
.L_x_190:
[----:B------:R-:W0:Y:S01]  /*8e30*/  S2R R3, SR_CgaCtaId ;  /* 0x0000000000037919 */ /* 0x000e220000008800 */
[----:B------:R-:W-:Y:S02]  /*8e40*/  MOV R0, 0x400 ;  /* 0x0000040000007802 */ /* 0x000fe40000000f00 */
[----:B------:R-:W-:Y:S02]  /*8e50*/  SHF.L.U32 R2, R12, 0x1f, RZ ;  /* 0x0000001f0c027819 */ /* 0x000fe400000006ff */
[----:B0-----:R-:W-:-:S05]  /*8e60*/  LEA R0, R3, R0, 0x18 ;  /* 0x0000000003007211 */ /* 0x001fca00078ec0ff */
[----:B------:R-:W-:-:S04]  /*8e70*/  VIADD R0, R0, 0x28 ;  /* 0x0000002800007836 */ /* 0x000fc80000000000 */
[C---:B------:R-:W-:Y:S02]  /*8e80*/  IMAD R5, R13.reuse, 0x8, R0 ;  /* 0x000000080d057824 */ /* 0x040fe400078e0200 */
[----:B------:R-:W-:Y:S02]  /*8e90*/  VIADD R13, R13, 0x1 ;  /* 0x000000010d0d7836 */ /* 0x000fe40000000000 */
[----:B------:R-:W0:Y:S03]  /*8ea0*/  SYNCS.PHASECHK.TRANS64.TRYWAIT P0, [R5+URZ], R2 ;  /* 0x00000002050075a7 */ /* 0x000e26000800017f */
[----:B------:R-:W-:-:S04]  /*8eb0*/  ISETP.NE.AND P1, PT, R13, 0x5, PT ;  /* 0x000000050d00780c */ /* 0x000fc80003f25270 */
[----:B------:R-:W-:Y:S02]  /*8ec0*/  SEL R3, RZ, 0x1, P1 ;  /* 0x00000001ff037807 */ /* 0x000fe40000800000 */
[----:B------:R-:W-:Y:S02]  /*8ed0*/  SEL R13, R13, RZ, P1 ;  /* 0x000000ff0d0d7207 */ /* 0x000fe40000800000 */
[----:B------:R-:W-:-:S03]  /*8ee0*/  LOP3.LUT R12, R12, R3, RZ, 0x3c, !PT ;  /* 0x000000030c0c7212 */ /* 0x000fc600078e3cff */
[----:B------:R-:W-:Y:S01]  /*8ef0*/  IMAD R7, R13, 0x8, R0 ;  /* 0x000000080d077824 */ /* 0x000fe200078e0200 */
[----:B------:R-:W-:Y:S01]  /*8f00*/  SHF.L.U32 R4, R12, 0x1f, RZ ;  /* 0x0000001f0c047819 */ /* 0x000fe200000006ff */
[----:B0-----:R-:W-:Y:S06]  /*8f10*/  @!P0 BRA `(.L_x_191) ;  /* 0x00000004003c8947 */ /* 0x001fec0003800000 */
.L_x_205:
[----:B------:R-:W1:Y:S01]  /*8f20*/  SYNCS.PHASECHK.TRANS64.TRYWAIT P0, [R7+URZ], R4 ;  /* 0x00000004070075a7 */ /* 0x000e62000800017f */
[----:B0-----:R-:W-:-:S05]  /*8f30*/  VIADD R2, R13, 0x1 ;  /* 0x000000010d027836 */ /* 0x001fca0000000000 */
[----:B------:R-:W-:-:S04]  /*8f40*/  ISETP.NE.AND P1, PT, R2, 0x5, PT ;  /* 0x000000050200780c */ /* 0x000fc80003f25270 */
[----:B------:R-:W-:Y:S02]  /*8f50*/  SEL R3, RZ, 0x1, P1 ;  /* 0x00000001ff037807 */ /* 0x000fe40000800000 */
[----:B------:R-:W-:Y:S02]  /*8f60*/  SEL R9, R2, RZ, P1 ;  /* 0x000000ff02097207 */ /* 0x000fe40000800000 */
[----:B------:R-:W-:-:S03]  /*8f70*/  LOP3.LUT R12, R12, R3, RZ, 0x3c, !PT ;  /* 0x000000030c0c7212 */ /* 0x000fc600078e3cff */
[----:B------:R-:W-:Y:S01]  /*8f80*/  IMAD R8, R9, 0x8, R0 ;  /* 0x0000000809087824 */ /* 0x000fe200078e0200 */
[----:B------:R-:W-:Y:S01]  /*8f90*/  SHF.L.U32 R5, R12, 0x1f, RZ ;  /* 0x0000001f0c057819 */ /* 0x000fe200000006ff */
[----:B-1----:R-:W-:Y:S06]  /*8fa0*/  @!P0 BRA `(.L_x_192) ;  /* 0x00000004002c8947 */ /* 0x002fec0003800000 */
.L_x_206:
[----:B------:R-:W1:Y:S01]  /*8fb0*/  SYNCS.PHASECHK.TRANS64.TRYWAIT P0, [R8+URZ], R5 ;  /* 0x00000005080075a7 */ /* 0x000e62000800017f */
[----:B------:R-:W-:-:S05]  /*8fc0*/  VIADD R2, R9, 0x1 ;  /* 0x0000000109027836 */ /* 0x000fca0000000000 */
[----:B------:R-:W-:-:S04]  /*8fd0*/  ISETP.NE.AND P1, PT, R2, 0x5, PT ;  /* 0x000000050200780c */ /* 0x000fc80003f25270 */
[----:B------:R-:W-:Y:S02]  /*8fe0*/  SEL R3, RZ, 0x1, P1 ;  /* 0x00000001ff037807 */ /* 0x000fe40000800000 */
[----:B0-----:R-:W-:Y:S02]  /*8ff0*/  SEL R7, R2, RZ, P1 ;  /* 0x000000ff02077207 */ /* 0x001fe40000800000 */
[----:B------:R-:W-:-:S03]  /*9000*/  LOP3.LUT R9, R12, R3, RZ, 0x3c, !PT ;  /* 0x000000030c097212 */ /* 0x000fc600078e3cff */
[----:B------:R-:W-:Y:S01]  /*9010*/  IMAD R11, R7, 0x8, R0 ;  /* 0x00000008070b7824 */ /* 0x000fe200078e0200 */
[----:B------:R-:W-:Y:S01]  /*9020*/  SHF.L.U32 R6, R9, 0x1f, RZ ;  /* 0x0000001f09067819 */ /* 0x000fe200000006ff */
[----:B-1----:R-:W-:Y:S06]  /*9030*/  @!P0 BRA `(.L_x_193) ;  /* 0x00000004001c8947 */ /* 0x002fec0003800000 */
.L_x_207:
[----:B------:R-:W1:Y:S01]  /*9040*/  SYNCS.PHASECHK.TRANS64.TRYWAIT P0, [R11+URZ], R6 ;  /* 0x000000060b0075a7 */ /* 0x000e62000800017f */
[----:B------:R-:W-:-:S05]  /*9050*/  VIADD R2, R7, 0x1 ;  /* 0x0000000107027836 */ /* 0x000fca0000000000 */
[----:B------:R-:W-:-:S04]  /*9060*/  ISETP.NE.AND P1, PT, R2, 0x5, PT ;  /* 0x000000050200780c */ /* 0x000fc80003f25270 */
[----:B------:R-:W-:Y:S02]  /*9070*/  SEL R4, RZ, 0x1, P1 ;  /* 0x00000001ff047807 */ /* 0x000fe40000800000 */
[----:B------:R-:W-:Y:S02]  /*9080*/  SEL R3, R2, RZ, P1 ;  /* 0x000000ff02037207 */ /* 0x000fe40000800000 */
[----:B------:R-:W-:Y:S01]  /*9090*/  LOP3.LUT R4, R9, R4, RZ, 0x3c, !PT ;  /* 0x0000000409047212 */ /* 0x000fe200078e3cff */
[----:B-1----:R-:W-:Y:S06]  /*90a0*/  @!P0 BRA `(.L_x_194) ;  /* 0x0000000400148947 */ /* 0x002fec0003800000 */
.L_x_208:
[----:B------:R-:W-:Y:S01]  /*90b0*/  IMAD R3, R3, 0x8, R0 ;  /* 0x0000000803037824 */ /* 0x000fe200078e0200 */
[----:B------:R-:W-:-:S07]  /*90c0*/  SHF.L.U32 R0, R4, 0x1f, RZ ;  /* 0x0000001f04007819 */ /* 0x000fce00000006ff */
.L_x_195:
[----:B--2---:R2:W3:Y:S02]  /*90d0*/  SYNCS.PHASECHK.TRANS64.TRYWAIT P0, [R3+URZ], R0 ;  /* 0x00000000030075a7 */ /* 0x0044e4000800017f */
[----:B---3--:R-:W-:Y:S05]  /*90e0*/  @!P0 NANOSLEEP.SYNCS 0x989680 ;  /* 0x009896800000895d */ /* 0x008fea0003900000 */
[----:B------:R-:W3:Y:S02]  /*90f0*/  @!P0 SYNCS.PHASECHK.TRANS64 P0, [R3+URZ], R0 ;  /* 0x00000000030085a7 */ /* 0x000ee4000800007f */
[----:B---3--:R-:W-:Y:S05]  /*9100*/  @!P0 BRA `(.L_x_195) ;  /* 0xfffffffc00f08947 */ /* 0x008fea000383ffff */
.L_x_189:
[----:B------:R-:W-:Y:S05]  /*9110*/  BSYNC B0 ;  /* 0x0000000000007941 */ /* 0x000fea0003800000 */
.L_x_188:
[----:B------:R-:W-:Y:S05]  /*9120*/  EXIT ;  /* 0x000000000000794d */ /* 0x000fea0003800000 */
.L_x_19:
[----:B0-----:R-:W-:-:S04]  /*9130*/  IMAD.U32 R18, RZ, RZ, UR15 ;  /* 0x0000000fff127e24 */ /* 0x001fc8000f8e00ff */
[----:B------:R0:W1:Y:S03]  /*9140*/  SYNCS.PHASECHK.TRANS64.TRYWAIT P1, [R18+URZ+-0x8], R17 ;  /* 0xfffff811120075a7 */ /* 0x000066000802017f */
[----:B-1----:R-:W-:Y:S05]  /*9150*/  @!P1 NANOSLEEP.SYNCS 0x989680 ;  /* 0x009896800000995d */ /* 0x002fea0003900000 */
[----:B------:R-:W1:Y:S02]  /*9160*/  @!P1 SYNCS.PHASECHK.TRANS64 P1, [R18+URZ+-0x8], R17 ;  /* 0xfffff811120095a7 */ /* 0x000e64000802007f */
[----:B-1----:R-:W-:Y:S05]  /*9170*/  @!P1 BRA `(.L_x_19) ;  /* 0xfffffffc00ec9947 */ /* 0x002fea000383ffff */
[----:B------:R-:W-:Y:S05]  /*9180*/  BRA `(.L_x_196) ;  /* 0xffffff8400287947 */ /* 0x000fea000383ffff */
.L_x_24:
[----:B-1----:R-:W-:-:S04]  /*9190*/  IMAD.U32 R18, RZ, RZ, UR6 ;  /* 0x00000006ff127e24 */ /* 0x002fc8000f8e00ff */
[----:B------:R1:W4:Y:S03]  /*91a0*/  SYNCS.PHASECHK.TRANS64.TRYWAIT P1, [R18+URZ], R17 ;  /* 0x00000011120075a7 */ /* 0x000326000802017f */
[----:B----4-:R-:W-:Y:S05]  /*91b0*/  @!P1 NANOSLEEP.SYNCS 0x989680 ;  /* 0x009896800000995d */ /* 0x010fea0003900000 */
[----:B------:R-:W4:Y:S02]  /*91c0*/  @!P1 SYNCS.PHASECHK.TRANS64 P1, [R18+URZ], R17 ;  /* 0x00000011120095a7 */ /* 0x000f24000802007f */
[----:B----4-:R-:W-:Y:S05]  /*91d0*/  @!P1 BRA `(.L_x_24) ;  /* 0xfffffffc00ec9947 */ /* 0x010fea000383ffff */
[----:B------:R-:W-:Y:S05]  /*91e0*/  BRA `(.L_x_23) ;  /* 0xffffff8800547947 */ /* 0x000fea000383ffff */
.L_x_30:
[----:B-1----:R-:W-:-:S04]  /*91f0*/  IMAD.U32 R21, RZ, RZ, UR9 ;  /* 0x00000009ff157e24 */ /* 0x002fc8000f8e00ff */
[----:B------:R1:W4:Y:S03]  /*9200*/  SYNCS.PHASECHK.TRANS64.TRYWAIT P1, [R21+URZ], R20 ;  /* 0x00000014150075a7 */ /* 0x000326000802017f */
[----:B----4-:R-:W-:Y:S05]  /*9210*/  @!P1 NANOSLEEP.SYNCS 0x989680 ;  /* 0x009896800000995d */ /* 0x010fea0003900000 */
[----:B------:R-:W4:Y:S02]  /*9220*/  @!P1 SYNCS.PHASECHK.TRANS64 P1, [R21+URZ], R20 ;  /* 0x00000014150095a7 */ /* 0x000f24000802007f */
[----:B----4-:R-:W-:Y:S05]  /*9230*/  @!P1 BRA `(.L_x_30) ;  /* 0xfffffffc00ec9947 */ /* 0x010fea000383ffff */
[----:B------:R-:W-:Y:S05]  /*9240*/  BRA `(.L_x_29) ;  /* 0xffffff90008c7947 */ /* 0x000fea000383ffff */
.L_x_38:
[----:B01--4-:R-:W-:-:S04]  /*9250*/  IMAD.U32 R19, RZ, RZ, UR15 ;  /* 0x0000000fff137e24 */ /* 0x013fc8000f8e00ff */
[----:B------:R0:W1:Y:S03]  /*9260*/  SYNCS.PHASECHK.TRANS64.TRYWAIT P1, [R19+URZ+0x8], R18 ;  /* 0x00000812130075a7 */ /* 0x000066000802017f */
[----:B-1----:R-:W-:Y:S05]  /*9270*/  @!P1 NANOSLEEP.SYNCS 0x989680 ;  /* 0x009896800000995d */ /* 0x002fea0003900000 */
[----:B------:R-:W1:Y:S02]  /*9280*/  @!P1 SYNCS.PHASECHK.TRANS64 P1, [R19+URZ+0x8], R18 ;  /* 0x00000812130095a7 */ /* 0x000e64000802007f */
[----:B-1----:R-:W-:Y:S05]  /*9290*/  @!P1 BRA `(.L_x_38) ;  /* 0xfffffffc00ec9947 */ /* 0x002fea000383ffff */
[----:B------:R-:W-:Y:S05]  /*92a0*/  BRA `(.L_x_197) ;  /* 0xffffff9c00f07947 */ /* 0x000fea000383ffff */
.L_x_175:
[----:B------:R-:W-:Y:S01]  /*92b0*/  BSSY B1, `(.L_x_198) ;  /* 0x0000006000017945 */ /* 0x000fe20003800000 */
[----:B------:R-:W-:-:S07]  /*92c0*/  IMAD.MOV.U32 R10, RZ, RZ, -0x1 ;  /* 0xffffffffff0a7424 */ /* 0x000fce00078e00ff */
[----:B------:R-:W-:Y:S05]  /*92d0*/  WARPSYNC.COLLECTIVE R10, `(.L_x_199) ;  /* 0x000000000a0c7348 */ /* 0x000fea0003c00000 */
[----:B------:R-:W-:Y:S02]  /*92e0*/  ELECT P1, UR62, PT ;  /* 0x00000000003e782f */ /* 0x000fe40003820000 */
[----:B------:R-:W-:Y:S01]  /*92f0*/  MOV R10, UR62 ;  /* 0x0000003e000a7c02 */ /* 0x000fe20008000f00 */
[----:B------:R-:W-:Y:S10]  /*9300*/  ENDCOLLECTIVE ;  /* 0x000000000000791b */ /* 0x000ff40003800000 */
.L_x_199:
[----:B------:R-:W-:Y:S05]  /*9310*/  BSYNC B1 ;  /* 0x0000000000017941 */ /* 0x000fea0003800000 */
.L_x_198:
[----:B------:R-:W-:Y:S05]  /*9320*/  BRA `(.L_x_200) ;  /* 0xffffffec00d87947 */ /* 0x000fea000383ffff */
.L_x_178:
[----:B0-----:R0:W1:Y:S02]  /*9330*/  SYNCS.PHASECHK.TRANS64.TRYWAIT P1, [R19+URZ+0x28], R10 ;  /* 0x0000280a130075a7 */ /* 0x001064000802017f */
[----:B-1----:R-:W-:Y:S05]  /*9340*/  @!P1 NANOSLEEP.SYNCS 0x989680 ;  /* 0x009896800000995d */ /* 0x002fea0003900000 */
[----:B------:R-:W1:Y:S02]  /*9350*/  @!P1 SYNCS.PHASECHK.TRANS64 P1, [R19+URZ+0x28], R10 ;  /* 0x0000280a130095a7 */ /* 0x000e64000802007f */
[----:B-1----:R-:W-:Y:S05]  /*9360*/  @!P1 BRA `(.L_x_178) ;  /* 0xfffffffc00f09947 */ /* 0x002fea000383ffff */
[----:B------:R-:W-:Y:S05]  /*9370*/  BRA `(.L_x_201) ;  /* 0xfffffff000147947 */ /* 0x000fea000383ffff */
.L_x_187:
[----:B------:R-:W-:Y:S01]  /*9380*/  BSSY B0, `(.L_x_202) ;  /* 0x0000006000007945 */ /* 0x000fe20003800000 */
[----:B------:R-:W-:-:S07]  /*9390*/  IMAD.MOV.U32 R10, RZ, RZ, -0x1 ;  /* 0xffffffffff0a7424 */ /* 0x000fce00078e00ff */
[----:B------:R-:W-:Y:S05]  /*93a0*/  WARPSYNC.COLLECTIVE R10, `(.L_x_203) ;  /* 0x000000000a0c7348 */ /* 0x000fea0003c00000 */
[----:B------:R-:W-:Y:S02]  /*93b0*/  ELECT P1, UR62, PT ;  /* 0x00000000003e782f */ /* 0x000fe40003820000 */
[----:B------:R-:W-:Y:S01]  /*93c0*/  MOV R10, UR62 ;  /* 0x0000003e000a7c02 */ /* 0x000fe20008000f00 */
[----:B------:R-:W-:Y:S10]  /*93d0*/  ENDCOLLECTIVE ;  /* 0x000000000000791b */ /* 0x000ff40003800000 */
.L_x_203:
[----:B------:R-:W-:Y:S05]  /*93e0*/  BSYNC B0 ;  /* 0x0000000000007941 */ /* 0x000fea0003800000 */
.L_x_202:
[----:B------:R-:W-:Y:S01]  /*93f0*/  PLOP3.LUT P0, PT, P1, PT, PT, 0x80, 0x0 ;  /* 0x000000000000781c */ /* 0x000fe20000f0f070 */
[----:B------:R-:W-:-:S12]  /*9400*/  BRA `(.L_x_204) ;  /* 0xfffffff800707947 */ /* 0x000fd8000383ffff */
.L_x_191:
[----:B0-----:R0:W1:Y:S02]  /*9410*/  SYNCS.PHASECHK.TRANS64.TRYWAIT P0, [R5+URZ], R2 ;  /* 0x00000002050075a7 */ /* 0x001064000800017f */
[----:B-1----:R-:W-:Y:S05]  /*9420*/  @!P0 NANOSLEEP.SYNCS 0x989680 ;  /* 0x009896800000895d */ /* 0x002fea0003900000 */
[----:B------:R-:W1:Y:S02]  /*9430*/  @!P0 SYNCS.PHASECHK.TRANS64 P0, [R5+URZ], R2 ;  /* 0x00000002050085a7 */ /* 0x000e64000800007f */
[----:B-1----:R-:W-:Y:S05]  /*9440*/  @!P0 BRA `(.L_x_191) ;  /* 0xfffffffc00f08947 */ /* 0x002fea000383ffff */
[----:B------:R-:W-:Y:S05]  /*9450*/  BRA `(.L_x_205) ;  /* 0xfffffff800b07947 */ /* 0x000fea000383ffff */
.L_x_192:
[----:B0-----:R0:W1:Y:S02]  /*9460*/  SYNCS.PHASECHK.TRANS64.TRYWAIT P0, [R7+URZ], R4 ;  /* 0x00000004070075a7 */ /* 0x001064000800017f */
[----:B-1----:R-:W-:Y:S05]  /*9470*/  @!P0 NANOSLEEP.SYNCS 0x989680 ;  /* 0x009896800000895d */ /* 0x002fea0003900000 */
[----:B------:R-:W1:Y:S02]  /*9480*/  @!P0 SYNCS.PHASECHK.TRANS64 P0, [R7+URZ], R4 ;  /* 0x00000004070085a7 */ /* 0x000e64000800007f */
[----:B-1----:R-:W-:Y:S05]  /*9490*/  @!P0 BRA `(.L_x_192) ;  /* 0xfffffffc00f08947 */ /* 0x002fea000383ffff */
[----:B------:R-:W-:Y:S05]  /*94a0*/  BRA `(.L_x_206) ;  /* 0xfffffff800c07947 */ /* 0x000fea000383ffff */
.L_x_193:
[----:B0-----:R0:W1:Y:S02]  /*94b0*/  SYNCS.PHASECHK.TRANS64.TRYWAIT P0, [R8+URZ], R5 ;  /* 0x00000005080075a7 */ /* 0x001064000800017f */
[----:B-1----:R-:W-:Y:S05]  /*94c0*/  @!P0 NANOSLEEP.SYNCS 0x989680 ;  /* 0x009896800000895d */ /* 0x002fea0003900000 */
[----:B------:R-:W1:Y:S02]  /*94d0*/  @!P0 SYNCS.PHASECHK.TRANS64 P0, [R8+URZ], R5 ;  /* 0x00000005080085a7 */ /* 0x000e64000800007f */
[----:B-1----:R-:W-:Y:S05]  /*94e0*/  @!P0 BRA `(.L_x_193) ;  /* 0xfffffffc00f08947 */ /* 0x002fea000383ffff */
[----:B------:R-:W-:Y:S05]  /*94f0*/  BRA `(.L_x_207) ;  /* 0xfffffff800d07947 */ /* 0x000fea000383ffff */
.L_x_194:
[----:B-1----:R1:W2:Y:S02]  /*9500*/  SYNCS.PHASECHK.TRANS64.TRYWAIT P0, [R11+URZ], R6 ;  /* 0x000000060b0075a7 */ /* 0x0022a4000800017f */
[----:B--2---:R-:W-:Y:S05]  /*9510*/  @!P0 NANOSLEEP.SYNCS 0x989680 ;  /* 0x009896800000895d */ /* 0x004fea0003900000 */
[----:B------:R-:W2:Y:S02]  /*9520*/  @!P0 SYNCS.PHASECHK.TRANS64 P0, [R11+URZ], R6 ;  /* 0x000000060b0085a7 */ /* 0x000ea4000800007f */
[----:B--2---:R-:W-:Y:S05]  /*9530*/  @!P0 BRA `(.L_x_194) ;  /* 0xfffffffc00f08947 */ /* 0x004fea000383ffff */
[----:B------:R-:W-:Y:S05]  /*9540*/  BRA `(.L_x_208) ;  /* 0xfffffff800d87947 */ /* 0x000fea000383ffff */
.L_x_209:
[----:B------:R-:W-:-:S00]  /*9550*/  BRA `(.L_x_209) ;  /* 0xfffffffc00fc7947 */ /* 0x000fc0000383ffff */
[----:B------:R-:W-:-:S00]  /*9560*/  NOP ;  /* 0x0000000000007918 */ /* 0x000fc00000000000 */
        /* <DEDUP_REMOVED lines=9> */
.L_x_210:


//--------------------- .nv.shared._ZN7cutlass13device_kernelINS_4gemm6kernel13GemmUniversalIN4cute5tupleIJiiiiEEENS1_10collective13CollectiveMmaINS1_37MainloopSm90TmaGmmaWarpSpecializedFP8ILi5ENS5_IJNS4_1CILi1EEENSA_ILi2EEESB_EEENS1_32KernelTmaWarpSpecializedPingpongEEENS5_IJNSA_ILi64EEENSA_ILi128EEESG_EEENS_12float_e4m3_tENS5_IJlSB_lEEESJ_SK_NS4_8TiledMMAINS4_8MMA_AtomIJNS4_4SM904GMMA31MMA_64x128x32_F32E4M3E4M3_SS_TNILNSO_7ScaleInE1ELSQ_1EEEEEENS4_6LayoutINS5_IJSB_SB_SB_EEENS5_IJNSA_ILi0EEESV_SV_EEEEENS5_IJNS4_10UnderscoreESY_SY_EEEEENS4_23SM90_TMA_LOAD_MULTICASTENS4_14ComposedLayoutINS4_7SwizzleILi2ELi4ELi3EEENS4_18smem_ptr_flag_bitsILi8EEENST_INS5_IJNSA_ILi8EEESG_EEENS5_IJSG_SB_EEEEEEEvNS4_8identityENS4_13SM90_TMA_LOADES1B_vS1C_EENS_8epilogue10collective6detail29Sm90TmaWarpSpecializedAdapterINS1G_15DefaultEpilogueISJ_SK_SK_NS1F_6thread17LinearCombinationISJ_Li1EffLNS1K_9ScaleType4KindE0ELNS_15FloatRoundStyleE2ESJ_EENS1_15EpilogueDefaultEEEEEvvEEEEvNT_6ParamsE --------------------------
	.section	.nv.shared._ZN7cutlass13device_kernelINS_4gemm6kernel13GemmUniversalIN4cute5tupleIJiiiiEEENS1_10collective13CollectiveMmaINS1_37MainloopSm90TmaGmmaWarpSpecializedFP8ILi5ENS5_IJNS4_1CILi1EEENSA_ILi2EEESB_EEENS1_32KernelTmaWarpSpecializedPingpongEEENS5_IJNSA_ILi64EEENSA_ILi128EEESG_EEENS_12float_e4m3_tENS5_IJlSB_lEEESJ_SK_NS4_8TiledMMAINS4_8MMA_AtomIJNS4_4SM904GMMA31MMA_64x128x32_F32E4M3E4M3_SS_TNILNSO_7ScaleInE1ELSQ_1EEEEEENS4_6LayoutINS5_IJSB_SB_SB_EEENS5_IJNSA_ILi0EEESV_SV_EEEEENS5_IJNS4_10UnderscoreESY_SY_EEEEENS4_23SM90_TMA_LOAD_MULTICASTENS4_14ComposedLayoutINS4_7SwizzleILi2ELi4ELi3EEENS4_18smem_ptr_flag_bitsILi8EEENST_INS5_IJNSA_ILi8EEESG_EEENS5_IJSG_SB_EEEEEEEvNS4_8identityENS4_13SM90_TMA_LOADES1B_vS1C_EENS_8epilogue10collective6detail29Sm90TmaWarpSpecializedAdapterINS1G_15DefaultEpilogueISJ_SK_SK_NS1F_6thread17LinearCombinationISJ_Li1EffLNS1K_9ScaleType4KindE0ELNS_15FloatRoundStyleE2ESJ_EENS1_15EpilogueDefaultEEEEEvvEEEEvNT_6ParamsE,"aw",@nobits
	.sectionflags	@""
	.align	16
	.zero		1024


//--------------------- .nv.shared.reserved.0     --------------------------
	.section	.nv.shared.reserved.0,"aw",@nobits
	.weak		__nv_reservedSMEM_offset_0_alias
	.size		__nv_reservedSMEM_offset_0_alias, 0, 0
	.other		__nv_reservedSMEM_offset_0_alias,@"STO_CUDA_RESERVED_SHARED STV_DEFAULT"
__nv_reservedSMEM_offset_0_alias:
	.zero		0


//--------------------- .nv.global                --------------------------
	.section	.nv.global,"aw",@nobits
.nv.global:
	.type		_ZN39_INTERNAL_71943b54_4_k_cu_dfa6a139_31044cute1_E,@object
	.size		_ZN39_INTERNAL_71943b54_4_k_cu_dfa6a139_31044cute1_E,(_ZN39_INTERNAL_71943b54_4_k_cu_dfa6a139_31044cuda3std3__45__cpo6cbeginE - _ZN39_INTERNAL_71943b54_4_k_cu_dfa6a139_31044cute1_E)
_ZN39_INTERNAL_71943b54_4_k_cu_dfa6a139_31044cute1_E:
	.zero		1
	.type		_ZN39_INTERNAL_71943b54_4_k_cu_dfa6a139_31044cuda3std3__45__cpo6cbeginE,@object
	.size		_ZN39_INTERNAL_71943b54_4_k_cu_dfa6a139_31044cuda3std3__45__cpo6cbeginE,(_ZN39_INTERNAL_71943b54_4_k_cu_dfa6a139_31044cuda3std3__48in_placeE - _ZN39_INTERNAL_71943b54_4_k_cu_dfa6a139_31044cuda3std3__45__cpo6cbeginE)
_ZN39_INTERNAL_71943b54_4_k_cu_dfa6a139_31044cuda3std3__45__cpo6cbeginE:
	.zero		1
	.type		_ZN39_INTERNAL_71943b54_4_k_cu_dfa6a139_31044cuda3std3__48in_placeE,@object
	.size		_ZN39_INTERNAL_71943b54_4_k_cu_dfa6a139_31044cuda3std3__48in_placeE,(_ZN39_INTERNAL_71943b54_4_k_cu_dfa6a139_31044cuda3std6ranges3__45__cpo9iter_moveE - _ZN39_INTERNAL_71943b54_4_k_cu_dfa6a139_31044cuda3std3__48in_placeE)
_ZN39_INTERNAL_71943b54_4_k_cu_dfa6a139_31044cuda3std3__48in_placeE:
	.zero		1
	.type		_ZN39_INTERNAL_71943b54_4_k_cu_dfa6a139_31044cuda3std6ranges3__45__cpo9iter_moveE,@object
	.size		_ZN39_INTERNAL_71943b54_4_k_cu_dfa6a139_31044cuda3std6ranges3__45__cpo9iter_moveE,(_ZN39_INTERNAL_71943b54_4_k_cu_dfa6a139_31044cuda3std3__45__cpo5beginE - _ZN39_INTERNAL_71943b54_4_k_cu_dfa6a139_31044cuda3std6ranges3__45__cpo9iter_moveE)
_ZN39_INTERNAL_71943b54_4_k_cu_dfa6a139_31044cuda3std6ranges3__45__cpo9iter_moveE:
	.zero		1
	.type		_ZN39_INTERNAL_71943b54_4_k_cu_dfa6a139_31044cuda3std3__45__cpo5beginE,@object
	.size		_ZN39_INTERNAL_71943b54_4_k_cu_dfa6a139_31044cuda3std3__45__cpo5beginE,(_ZN39_INTERNAL_71943b54_4_k_cu_dfa6a139_31044cuda3std3__441_GLOBAL__N__71943b54_4_k_cu_dfa6a139_31046ignoreE - _ZN39_INTERNAL_71943b54_4_k_cu_dfa6a139_31044cuda3std3__45__cpo5beginE)
_ZN39_INTERNAL_71943b54_4_k_cu_dfa6a139_31044cuda3std3__45__cpo5beginE:
	.zero		1
	.type		_ZN39_INTERNAL_71943b54_4_k_cu_dfa6a139_31044cuda3std3__441_GLOBAL__N__71943b54_4_k_cu_dfa6a139_31046ignoreE,@object
	.size		_ZN39_INTERNAL_71943b54_4_k_cu_dfa6a139_31044cuda3std3__441_GLOBAL__N__71943b54_4_k_cu_dfa6a139_31046ignoreE,(_ZN39_INTERNAL_71943b54_4_k_cu_dfa6a139_31044cute7productE - _ZN39_INTERNAL_71943b54_4_k_cu_dfa6a139_31044cuda3std3__441_GLOBAL__N__71943b54_4_k_cu_dfa6a139_31046ignoreE)
_ZN39_INTERNAL_71943b54_4_k_cu_dfa6a139_31044cuda3std3__441_GLOBAL__N__71943b54_4_k_cu_dfa6a139_31046ignoreE:
	.zero		1
	.type		_ZN39_INTERNAL_71943b54_4_k_cu_dfa6a139_31044cute7productE,@object
	.size		_ZN39_INTERNAL_71943b54_4_k_cu_dfa6a139_31044cute7productE,(_ZN39_INTERNAL_71943b54_4_k_cu_dfa6a139_31044cuda3std3__45__cpo3endE - _ZN39_INTERNAL_71943b54_4_k_cu_dfa6a139_31044cute7productE)
_ZN39_INTERNAL_71943b54_4_k_cu_dfa6a139_31044cute7productE:
	.zero		1
	.type		_ZN39_INTERNAL_71943b54_4_k_cu_dfa6a139_31044cuda3std3__45__cpo3endE,@object
	.size		_ZN39_INTERNAL_71943b54_4_k_cu_dfa6a139_31044cuda3std3__45__cpo3endE,(_ZN39_INTERNAL_71943b54_4_k_cu_dfa6a139_31044cuda3std3__419piecewise_constructE - _ZN39_INTERNAL_71943b54_4_k_cu_dfa6a139_31044cuda3std3__45__cpo3endE)
_ZN39_INTERNAL_71943b54_4_k_cu_dfa6a139_31044cuda3std3__45__cpo3endE:
	.zero		1
	.type		_ZN39_INTERNAL_71943b54_4_k_cu_dfa6a139_31044cuda3std3__419piecewise_constructE,@object
	.size		_ZN39_INTERNAL_71943b54_4_k_cu_dfa6a139_31044cuda3std3__419piecewise_constructE,(_ZN39_INTERNAL_71943b54_4_k_cu_dfa6a139_31044cuda3std3__45__cpo4cendE - _ZN39_INTERNAL_71943b54_4_k_cu_dfa6a139_31044cuda3std3__419piecewise_constructE)
_ZN39_INTERNAL_71943b54_4_k_cu_dfa6a139_31044cuda3std3__419piecewise_constructE:
	.zero		1
	.type		_ZN39_INTERNAL_71943b54_4_k_cu_dfa6a139_31044cuda3std3__45__cpo4cendE,@object
	.size		_ZN39_INTERNAL_71943b54_4_k_cu_dfa6a139_31044cuda3std3__45__cpo4cendE,(_ZN39_INTERNAL_71943b54_4_k_cu_dfa6a139_31044cuda3std6ranges3__45__cpo4swapE - _ZN39_INTERNAL_71943b54_4_k_cu_dfa6a139_31044cuda3std3__45__cpo4cendE)
_ZN39_INTERNAL_71943b54_4_k_cu_dfa6a139_31044cuda3std3__45__cpo4cendE:
	.zero		1
	.type		_ZN39_INTERNAL_71943b54_4_k_cu_dfa6a139_31044cuda3std6ranges3__45__cpo4swapE,@object
	.size		_ZN39_INTERNAL_71943b54_4_k_cu_dfa6a139_31044cuda3std6ranges3__45__cpo4swapE,(.L_7 - _ZN39_INTERNAL_71943b54_4_k_cu_dfa6a139_31044cuda3std6ranges3__45__cpo4swapE)
_ZN39_INTERNAL_71943b54_4_k_cu_dfa6a139_31044cuda3std6ranges3__45__cpo4swapE:
	.zero		1
.L_7:


//--------------------- .nv.constant0._ZN7cutlass13device_kernelINS_4gemm6kernel13GemmUniversalIN4cute5tupleIJiiiiEEENS1_10collective13CollectiveMmaINS1_37MainloopSm90TmaGmmaWarpSpecializedFP8ILi5ENS5_IJNS4_1CILi1EEENSA_ILi2EEESB_EEENS1_32KernelTmaWarpSpecializedPingpongEEENS5_IJNSA_ILi64EEENSA_ILi128EEESG_EEENS_12float_e4m3_tENS5_IJlSB_lEEESJ_SK_NS4_8TiledMMAINS4_8MMA_AtomIJNS4_4SM904GMMA31MMA_64x128x32_F32E4M3E4M3_SS_TNILNSO_7ScaleInE1ELSQ_1EEEEEENS4_6LayoutINS5_IJSB_SB_SB_EEENS5_IJNSA_ILi0EEESV_SV_EEEEENS5_IJNS4_10UnderscoreESY_SY_EEEEENS4_23SM90_TMA_LOAD_MULTICASTENS4_14ComposedLayoutINS4_7SwizzleILi2ELi4ELi3EEENS4_18smem_ptr_flag_bitsILi8EEENST_INS5_IJNSA_ILi8EEESG_EEENS5_IJSG_SB_EEEEEEEvNS4_8identityENS4_13SM90_TMA_LOADES1B_vS1C_EENS_8epilogue10collective6detail29Sm90TmaWarpSpecializedAdapterINS1G_15DefaultEpilogueISJ_SK_SK_NS1F_6thread17LinearCombinationISJ_Li1EffLNS1K_9ScaleType4KindE0ELNS_15FloatRoundStyleE2ESJ_EENS1_15EpilogueDefaultEEEEEvvEEEEvNT_6ParamsE --------------------------
	.section	.nv.constant0._ZN7cutlass13device_kernelINS_4gemm6kernel13GemmUniversalIN4cute5tupleIJiiiiEEENS1_10collective13CollectiveMmaINS1_37MainloopSm90TmaGmmaWarpSpecializedFP8ILi5ENS5_IJNS4_1CILi1EEENSA_ILi2EEESB_EEENS1_32KernelTmaWarpSpecializedPingpongEEENS5_IJNSA_ILi64EEENSA_ILi128EEESG_EEENS_12float_e4m3_tENS5_IJlSB_lEEESJ_SK_NS4_8TiledMMAINS4_8MMA_AtomIJNS4_4SM904GMMA31MMA_64x128x32_F32E4M3E4M3_SS_TNILNSO_7ScaleInE1ELSQ_1EEEEEENS4_6LayoutINS5_IJSB_SB_SB_EEENS5_IJNSA_ILi0EEESV_SV_EEEEENS5_IJNS4_10UnderscoreESY_SY_EEEEENS4_23SM90_TMA_LOAD_MULTICASTENS4_14ComposedLayoutINS4_7SwizzleILi2ELi4ELi3EEENS4_18smem_ptr_flag_bitsILi8EEENST_INS5_IJNSA_ILi8EEESG_EEENS5_IJSG_SB_EEEEEEEvNS4_8identityENS4_13SM90_TMA_LOADES1B_vS1C_EENS_8epilogue10collective6detail29Sm90TmaWarpSpecializedAdapterINS1G_15DefaultEpilogueISJ_SK_SK_NS1F_6thread17LinearCombinationISJ_Li1EffLNS1K_9ScaleType4KindE0ELNS_15FloatRoundStyleE2ESJ_EENS1_15EpilogueDefaultEEEEEvvEEEEvNT_6ParamsE,"a",@progbits
	.sectionflags	@""
	.align	4
.nv.constant0._ZN7cutlass13device_kernelINS_4gemm6kernel13GemmUniversalIN4cute5tupleIJiiiiEEENS1_10collective13CollectiveMmaINS1_37MainloopSm90TmaGmmaWarpSpecializedFP8ILi5ENS5_IJNS4_1CILi1EEENSA_ILi2EEESB_EEENS1_32KernelTmaWarpSpecializedPingpongEEENS5_IJNSA_ILi64EEENSA_ILi128EEESG_EEENS_12float_e4m3_tENS5_IJlSB_lEEESJ_SK_NS4_8TiledMMAINS4_8MMA_AtomIJNS4_4SM904GMMA31MMA_64x128x32_F32E4M3E4M3_SS_TNILNSO_7ScaleInE1ELSQ_1EEEEEENS4_6LayoutINS5_IJSB_SB_SB_EEENS5_IJNSA_ILi0EEESV_SV_EEEEENS5_IJNS4_10UnderscoreESY_SY_EEEEENS4_23SM90_TMA_LOAD_MULTICASTENS4_14ComposedLayoutINS4_7SwizzleILi2ELi4ELi3EEENS4_18smem_ptr_flag_bitsILi8EEENST_INS5_IJNSA_ILi8EEESG_EEENS5_IJSG_SB_EEEEEEEvNS4_8identityENS4_13SM90_TMA_LOADES1B_vS1C_EENS_8epilogue10collective6detail29Sm90TmaWarpSpecializedAdapterINS1G_15DefaultEpilogueISJ_SK_SK_NS1F_6thread17LinearCombinationISJ_Li1EffLNS1K_9ScaleType4KindE0ELNS_15FloatRoundStyleE2ESJ_EENS1_15EpilogueDefaultEEEEEvvEEEEvNT_6ParamsE:
	.zero		1664


//--------------------- SYMBOLS --------------------------

	.type		.nv.reservedSmem.offset0,@object
	.size		.nv.reservedSmem.offset0,0x4
